def matmul_kernel(
    a_ptr,
    b_ptr,
    c_ptr,
    M,
    N,
    K,
    stride_am,
    stride_ak,
    stride_bk,
    stride_bn,
    stride_cm,
    stride_cn,
    BLOCK_M: tl.constexpr,
    BLOCK_N: tl.constexpr,
    BLOCK_K: tl.constexpr,
    GROUP_M: tl.constexpr,
):
    pid = tl.program_id(axis=0)
    num_pid_m = tl.cdiv(M, BLOCK_M)
    num_pid_n = tl.cdiv(N, BLOCK_N)
    num_pid_in_group = GROUP_M * num_pid_n
    group_id = pid // num_pid_in_group
    first_pid_m = group_id * GROUP_M
    group_size_m = min(num_pid_m - first_pid_m, GROUP_M)
    pid_m = first_pid_m + ((pid % num_pid_in_group) % group_size_m)
    pid_n = (pid % num_pid_in_group) // group_size_m

    offs_am = (pid_m * BLOCK_M + tl.arange(0, BLOCK_M)) % M
    offs_bn = (pid_n * BLOCK_N + tl.arange(0, BLOCK_N)) % N
    offs_k = tl.arange(0, BLOCK_K)
    a_ptrs = a_ptr + offs_am[:, None] * stride_am + offs_k[None, :] * stride_ak
    b_ptrs = b_ptr + offs_k[:, None] * stride_bk + offs_bn[None, :] * stride_bn

    acc = tl.zeros((BLOCK_M, BLOCK_N), dtype=tl.float32)
    for kk in range(0, tl.cdiv(K, BLOCK_K)):
        a = tl.load(a_ptrs, mask=offs_k[None, :] < K - kk * BLOCK_K, other=0.0)
        b = tl.load(b_ptrs, mask=offs_k[:, None] < K - kk * BLOCK_K, other=0.0)
        acc = tl.dot(a, b, acc)
        a_ptrs += BLOCK_K * stride_ak
        b_ptrs += BLOCK_K * stride_bk

    c = acc.to(c_ptr.dtype.element_ty)
    offs_cm = pid_m * BLOCK_M + tl.arange(0, BLOCK_M)
    offs_cn = pid_n * BLOCK_N + tl.arange(0, BLOCK_N)
    c_ptrs = c_ptr + offs_cm[:, None] * stride_cm + offs_cn[None, :] * stride_cn
    mask = (offs_cm[:, None] < M) & (offs_cn[None, :] < N)
    tl.store(c_ptrs, c, mask=mask)

# config = {"BLOCK_K": 64, "BLOCK_M": 64, "BLOCK_N": 128, "GROUP_M": 8, "arch": "sm_100", "dtype": "bf16", "num_ctas": 1, "num_stages": 3, "num_warps": 4}
# arch = sm_100


// ===== COMPILED SASS (sm_100a) =====

	.target	sm_100a

	.elftype	@"ET_EXEC"


//--------------------- .note.nv.tkinfo           --------------------------
	.section	.note.nv.tkinfo,"",@"SHT_NOTE"
	.sectionflags	@"SHF_NOTE_NV_TKINFO"
	.tkinfo
        /*0018*/ 	.word	0x00000081
        /*0030*/ 	.string	""
        /*0030*/ 	.string	"ptxas-blackwell"
        /*0030*/ 	.string	"Cuda compilation tools, release 12.9, V12.9.86"
        /*0030*/ 	.string	"Build cuda_12.9.r12.9/compiler.36037853_0"
        /*0030*/ 	.string	"-v  -suppress-debug-info  -lineinfo  -arch sm_100a "



//--------------------- .note.nv.cuver            --------------------------
	.section	.note.nv.cuver,"",@"SHT_NOTE"
	.sectionflags	@"SHF_NOTE_NV_CUVER"
        /*0018*/ 	.short	0x0001
        /*001a*/ 	.short	0x0064
        /*001c*/ 	.short	0x0001
        /*001e*/ 	.short	0x0000
        /*0020*/ 	.short	0x0001
        /*0022*/ 	.short	0x0000


//--------------------- .nv.info                  --------------------------
	.section	.nv.info,"",@"SHT_CUDA_INFO"
	.align	4


	//----- nvinfo : EIATTR_REGCOUNT
	.align		4
        /*0000*/ 	.byte	0x04, 0x2f
        /*0002*/ 	.short	(.L_4 - .L_3)
	.align		4
.L_3:
        /*0004*/ 	.word	index@(matmul_kernel)
        /*0008*/ 	.word	0x000000ff


	//----- nvinfo : EIATTR_FRAME_SIZE
	.align		4
.L_4:
        /*000c*/ 	.byte	0x04, 0x11
        /*000e*/ 	.short	(.L_6 - .L_5)
	.align		4
.L_5:
        /*0010*/ 	.word	index@($__internal_2_$__cuda_sm10x_tcgen05_guardrail_trap_unallocated_columns_being_dealloced)
        /*0014*/ 	.word	0x00000110


	//----- nvinfo : EIATTR_FRAME_SIZE
	.align		4
.L_6:
        /*0018*/ 	.byte	0x04, 0x11
        /*001a*/ 	.short	(.L_8 - .L_7)
	.align		4
.L_7:
        /*001c*/ 	.word	index@($__internal_1_$__cuda_sm10x_tcgen05_guardrail_trap_phase_invalid_during_alloc)
        /*0020*/ 	.word	0x00000110


	//----- nvinfo : EIATTR_FRAME_SIZE
	.align		4
.L_8:
        /*0024*/ 	.byte	0x04, 0x11
        /*0026*/ 	.short	(.L_10 - .L_9)
	.align		4
.L_9:
        /*0028*/ 	.word	index@($__internal_0_$__cuda_sm10x_tcgen05_guardrail_trap_col_being_dealloced_not_returned_by_alloc)
        /*002c*/ 	.word	0x00000110


	//----- nvinfo : EIATTR_FRAME_SIZE
	.align		4
.L_10:
        /*0030*/ 	.byte	0x04, 0x11
        /*0032*/ 	.short	(.L_12 - .L_11)
	.align		4
.L_11:
        /*0034*/ 	.word	index@(matmul_kernel)
        /*0038*/ 	.word	0x00000110


	//----- nvinfo : EIATTR_MIN_STACK_SIZE
	.align		4
.L_12:
        /*003c*/ 	.byte	0x04, 0x12
        /*003e*/ 	.short	(.L_14 - .L_13)
	.align		4
.L_13:
        /*0040*/ 	.word	index@(matmul_kernel)
        /*0044*/ 	.word	0x00000110
.L_14:


//--------------------- .nv.info.matmul_kernel    --------------------------
	.section	.nv.info.matmul_kernel,"",@"SHT_CUDA_INFO"
	.sectionflags	@""
	.align	4


	//----- nvinfo : EIATTR_CUDA_API_VERSION
	.align		4
        /*0000*/ 	.byte	0x04, 0x37
        /*0002*/ 	.short	(.L_16 - .L_15)
.L_15:
        /*0004*/ 	.word	0x00000081


	//----- nvinfo : EIATTR_KPARAM_INFO
	.align		4
.L_16:
        /*0008*/ 	.byte	0x04, 0x17
        /*000a*/ 	.short	(.L_18 - .L_17)
.L_17:
        /*000c*/ 	.word	0x00000000
        /*0010*/ 	.short	0x000d
        /*0012*/ 	.short	0x0048
        /*0014*/ 	.byte	0x00, 0xf4, 0x21, 0x00


	//----- nvinfo : EIATTR_KPARAM_INFO
	.align		4
.L_18:
        /*0018*/ 	.byte	0x04, 0x17
        /*001a*/ 	.short	(.L_20 - .L_19)
.L_19:
        /*001c*/ 	.word	0x00000000
        /*0020*/ 	.short	0x000c
        /*0022*/ 	.short	0x0040
        /*0024*/ 	.byte	0x00, 0xf4, 0x21, 0x00


	//----- nvinfo : EIATTR_KPARAM_INFO
	.align		4
.L_20:
        /*0028*/ 	.byte	0x04, 0x17
        /*002a*/ 	.short	(.L_22 - .L_21)
.L_21:
        /*002c*/ 	.word	0x00000000
        /*0030*/ 	.short	0x000b
        /*0032*/ 	.short	0x0038
        /*0034*/ 	.byte	0x00, 0xf0, 0x11, 0x00


	//----- nvinfo : EIATTR_KPARAM_INFO
	.align		4
.L_22:
        /*0038*/ 	.byte	0x04, 0x17
        /*003a*/ 	.short	(.L_24 - .L_23)
.L_23:
        /*003c*/ 	.word	0x00000000
        /*0040*/ 	.short	0x000a
        /*0042*/ 	.short	0x0034
        /*0044*/ 	.byte	0x00, 0xf0, 0x11, 0x00


	//----- nvinfo : EIATTR_KPARAM_INFO
	.align		4
.L_24:
        /*0048*/ 	.byte	0x04, 0x17
        /*004a*/ 	.short	(.L_26 - .L_25)
.L_25:
        /*004c*/ 	.word	0x00000000
        /*0050*/ 	.short	0x0009
        /*0052*/ 	.short	0x0030
        /*0054*/ 	.byte	0x00, 0xf0, 0x11, 0x00


	//----- nvinfo : EIATTR_KPARAM_INFO
	.align		4
.L_26:
        /*0058*/ 	.byte	0x04, 0x17
        /*005a*/ 	.short	(.L_28 - .L_27)
.L_27:
        /*005c*/ 	.word	0x00000000
        /*0060*/ 	.short	0x0008
        /*0062*/ 	.short	0x002c
        /*0064*/ 	.byte	0x00, 0xf0, 0x11, 0x00


	//----- nvinfo : EIATTR_KPARAM_INFO
	.align		4
.L_28:
        /*0068*/ 	.byte	0x04, 0x17
        /*006a*/ 	.short	(.L_30 - .L_29)
.L_29:
        /*006c*/ 	.word	0x00000000
        /*0070*/ 	.short	0x0007
        /*0072*/ 	.short	0x0028
        /*0074*/ 	.byte	0x00, 0xf0, 0x11, 0x00


	//----- nvinfo : EIATTR_KPARAM_INFO
	.align		4
.L_30:
        /*0078*/ 	.byte	0x04, 0x17
        /*007a*/ 	.short	(.L_32 - .L_31)
.L_31:
        /*007c*/ 	.word	0x00000000
        /*0080*/ 	.short	0x0006
        /*0082*/ 	.short	0x0024
        /*0084*/ 	.byte	0x00, 0xf0, 0x11, 0x00


	//----- nvinfo : EIATTR_KPARAM_INFO
	.align		4
.L_32:
        /*0088*/ 	.byte	0x04, 0x17
        /*008a*/ 	.short	(.L_34 - .L_33)
.L_33:
        /*008c*/ 	.word	0x00000000
        /*0090*/ 	.short	0x0005
        /*0092*/ 	.short	0x0020
        /*0094*/ 	.byte	0x00, 0xf0, 0x11, 0x00


	//----- nvinfo : EIATTR_KPARAM_INFO
	.align		4
.L_34:
        /*0098*/ 	.byte	0x04, 0x17
        /*009a*/ 	.short	(.L_36 - .L_35)
.L_35:
        /*009c*/ 	.word	0x00000000
        /*00a0*/ 	.short	0x0004
        /*00a2*/ 	.short	0x001c
        /*00a4*/ 	.byte	0x00, 0xf0, 0x11, 0x00


	//----- nvinfo : EIATTR_KPARAM_INFO
	.align		4
.L_36:
        /*00a8*/ 	.byte	0x04, 0x17
        /*00aa*/ 	.short	(.L_38 - .L_37)
.L_37:
        /*00ac*/ 	.word	0x00000000
        /*00b0*/ 	.short	0x0003
        /*00b2*/ 	.short	0x0018
        /*00b4*/ 	.byte	0x00, 0xf0, 0x11, 0x00


	//----- nvinfo : EIATTR_KPARAM_INFO
	.align		4
.L_38:
        /*00b8*/ 	.byte	0x04, 0x17
        /*00ba*/ 	.short	(.L_40 - .L_39)
.L_39:
        /*00bc*/ 	.word	0x00000000
        /*00c0*/ 	.short	0x0002
        /*00c2*/ 	.short	0x0010
        /*00c4*/ 	.byte	0x00, 0xf4, 0x21, 0x00


	//----- nvinfo : EIATTR_KPARAM_INFO
	.align		4
.L_40:
        /*00c8*/ 	.byte	0x04, 0x17
        /*00ca*/ 	.short	(.L_42 - .L_41)
.L_41:
        /*00cc*/ 	.word	0x00000000
        /*00d0*/ 	.short	0x0001
        /*00d2*/ 	.short	0x0008
        /*00d4*/ 	.byte	0x00, 0xf4, 0x21, 0x00


	//----- nvinfo : EIATTR_KPARAM_INFO
	.align		4
.L_42:
        /*00d8*/ 	.byte	0x04, 0x17
        /*00da*/ 	.short	(.L_44 - .L_43)
.L_43:
        /*00dc*/ 	.word	0x00000000
        /*00e0*/ 	.short	0x0000
        /*00e2*/ 	.short	0x0000
        /*00e4*/ 	.byte	0x00, 0xf4, 0x21, 0x00


	//----- nvinfo : EIATTR_AT_ENTRY_FRAGMENTS
	.align		4
.L_44:
        /*00e8*/ 	.byte	0x04, 0x4f
        /*00ea*/ 	.short	(.L_46 - .L_45)


	//   ....[0]....
.L_45:
        /*00ec*/ 	.word	0x00000004


	//----- nvinfo : EIATTR_RESERVED_SMEM_USED
	.align		4
.L_46:
        /*00f0*/ 	.byte	0x01, 0x41
	.zero		2


	//----- nvinfo : EIATTR_SPARSE_MMA_MASK
	.align		4
        /*00f4*/ 	.byte	0x03, 0x50
        /*00f6*/ 	.short	0x0000


	//----- nvinfo : EIATTR_TCGEN05_1CTA_USED
	.align		4
        /*00f8*/ 	.byte	0x01, 0x51
	.zero		2


	//----- nvinfo : EIATTR_MAXREG_COUNT
	.align		4
        /*00fc*/ 	.byte	0x03, 0x1b
        /*00fe*/ 	.short	0x00ff


	//----- nvinfo : EIATTR_NUM_BARRIERS
	.align		4
        /*0100*/ 	.byte	0x02, 0x4c
        /*0102*/ 	.byte	0x01
	.zero		1


	//----- nvinfo : EIATTR_ANNOTATIONS
	.align		4
        /*0104*/ 	.byte	0x04, 0x55
        /*0106*/ 	.short	(.L_48 - .L_47)


	//   ....[0]....
.L_47:
        /*0108*/ 	.word	0x00000001
        /*010c*/ 	.byte	0x30, 0x0a, 0x00, 0x00, 0x01, 0x00, 0x00, 0x00, 0xf0, 0x0a, 0x00, 0x00, 0x01, 0x00, 0x00, 0x00
        /* <DEDUP_REMOVED lines=67> */
        /*054c*/ 	.byte	0x40, 0xb5, 0x00, 0x00


	//----- nvinfo : EIATTR_INT_WARP_WIDE_INSTR_OFFSETS
	.align		4
.L_48:
        /*0550*/ 	.byte	0x04, 0x31
        /*0552*/ 	.short	(.L_50 - .L_49)


	//   ....[0]....
.L_49:
        /*0554*/ 	.word	0x00004230


	//   ....[1]....
        /*0558*/ 	.word	0x00004250


	//   ....[2]....
        /*055c*/ 	.word	0x00005c60


	//   ....[3]....
        /*0560*/ 	.word	0x0000ba30


	//   ....[4]....
        /*0564*/ 	.word	0x0000ba80


	//----- nvinfo : EIATTR_COOP_GROUP_MASK_REGIDS
	.align		4
.L_50:
        /*0568*/ 	.byte	0x04, 0x29
        /*056a*/ 	.short	(.L_52 - .L_51)


	//   ....[0]....
.L_51:
        /*056c*/ 	.word	0xffffffff


	//   ....[1]....
        /*0570*/ 	.word	0xffffffff


	//   ....[2]....
        /*0574*/ 	.word	0xffffffff


	//   ....[3]....
        /*0578*/ 	.word	0xffffffff


	//----- nvinfo : EIATTR_COOP_GROUP_INSTR_OFFSETS
	.align		4
.L_52:
        /*057c*/ 	.byte	0x04, 0x28
        /*057e*/ 	.short	(.L_54 - .L_53)


	//   ....[0]....
.L_53:
        /*0580*/ 	.word	0x00000080


	//   ....[1]....
        /*0584*/ 	.word	0x00000340


	//   ....[2]....
        /*0588*/ 	.word	0x0000b8c0


	//   ....[3]....
        /*058c*/ 	.word	0x0000bb30


	//----- nvinfo : EIATTR_VRC_CTA_INIT_COUNT
	.align		4
.L_54:
        /*0590*/ 	.byte	0x02, 0x4a
        /*0592*/ 	.byte	0x80
	.zero		1


	//----- nvinfo : EIATTR_MBARRIER_INSTR_OFFSETS
	.align		4
        /*0594*/ 	.byte	0x04, 0x39
        /*0596*/ 	.short	(.L_56 - .L_55)


	//   ....[0]....
.L_55:
        /*0598*/ 	.word	0x00004360
        /*059c*/ 	.word	0x000000ff
        /*05a0*/ 	.word	0x00000000
        /*05a4*/ 	.short	0x0100
        /*05a6*/ 	.byte	0x0b
	.zero		1


	//   ....[1]....
        /*05a8*/ 	.word	0x00005ca0
        /*05ac*/ 	.word	0x000000ff
        /*05b0*/ 	.word	0x0000c008
        /*05b4*/ 	.short	0x0100
        /*05b6*/ 	.byte	0x09
	.zero		1


	//   ....[2]....
        /*05b8*/ 	.word	0x00007880
        /*05bc*/ 	.word	0x000000ff
        /*05c0*/ 	.word	0x00000000
        /*05c4*/ 	.short	0x010a
        /*05c6*/ 	.byte	0x0b
	.zero		1


	//   ....[3]....
        /*05c8*/ 	.word	0x00009a00
        /*05cc*/ 	.word	0x000000ff
        /*05d0*/ 	.word	0x00000000
        /*05d4*/ 	.short	0x010a
        /*05d6*/ 	.byte	0x0b
	.zero		1


	//   ....[4]....
        /*05d8*/ 	.word	0x00009b00
        /*05dc*/ 	.word	0x000000ff
        /*05e0*/ 	.word	0x0000c000
        /*05e4*/ 	.short	0x0108
        /*05e6*/ 	.byte	0x09
	.zero		1


	//   ....[5]....
        /*05e8*/ 	.word	0x00009b40
        /*05ec*/ 	.word	0x000000ff
        /*05f0*/ 	.word	0x0000c008
        /*05f4*/ 	.short	0x0108
        /*05f6*/ 	.byte	0x09
	.zero		1


	//   ....[6]....
        /*05f8*/ 	.word	0x0000bb50
        /*05fc*/ 	.word	0x000000ff
        /*0600*/ 	.word	0x00000000
        /*0604*/ 	.short	0x010a
        /*0606*/ 	.byte	0x0b
	.zero		1


	//   ....[7]....
        /*0608*/ 	.word	0x0000bb80
        /*060c*/ 	.word	0x000000ff
        /*0610*/ 	.word	0x00000000
        /*0614*/ 	.short	0x010a
        /*0616*/ 	.byte	0x0b
	.zero		1


	//----- nvinfo : EIATTR_NUM_MBARRIERS
	.align		4
.L_56:
        /*0618*/ 	.byte	0x03, 0x38
        /*061a*/ 	.short	0x0002


	//----- nvinfo : EIATTR_EXIT_INSTR_OFFSETS
	.align		4
        /*061c*/ 	.byte	0x04, 0x1c
        /*061e*/ 	.short	(.L_58 - .L_57)


	//   ....[0]....
.L_57:
        /*0620*/ 	.word	0x0000bb40


	//----- nvinfo : EIATTR_REQNTID
	.align		4
.L_58:
        /*0624*/ 	.byte	0x04, 0x10
        /*0626*/ 	.short	(.L_60 - .L_59)
.L_59:
        /*0628*/ 	.word	0x00000080
        /*062c*/ 	.word	0x00000001
        /*0630*/ 	.word	0x00000001


	//----- nvinfo : EIATTR_CRS_STACK_SIZE
	.align		4
.L_60:
        /*0634*/ 	.byte	0x04, 0x1e
        /*0636*/ 	.short	(.L_62 - .L_61)
.L_61:
        /*0638*/ 	.word	0x00000000


	//----- nvinfo : EIATTR_CBANK_PARAM_SIZE
	.align		4
.L_62:
        /*063c*/ 	.byte	0x03, 0x19
        /*063e*/ 	.short	0x0050


	//----- nvinfo : EIATTR_PARAM_CBANK
	.align		4
        /*0640*/ 	.byte	0x04, 0x0a
        /*0642*/ 	.short	(.L_64 - .L_63)
	.align		4
.L_63:
        /*0644*/ 	.word	index@(.nv.constant0.matmul_kernel)
        /*0648*/ 	.short	0x0380
        /*064a*/ 	.short	0x0050


	//----- nvinfo : EIATTR_SW_WAR
	.align		4
.L_64:
        /*064c*/ 	.byte	0x04, 0x36
        /*064e*/ 	.short	(.L_66 - .L_65)
.L_65:
        /*0650*/ 	.word	0x00000008
.L_66:


//--------------------- .nv.compat                --------------------------
	.section	.nv.compat,"",@"SHT_CUDA_COMPAT_INFO"
	.align	4
        /*0000*/ 	.byte	0x02, 0x02, 0x02, 0x00, 0x02, 0x05, 0x05, 0x00, 0x02, 0x03, 0x00, 0x00, 0x02, 0x06, 0x01, 0x00


//--------------------- .nv.callgraph             --------------------------
	.section	.nv.callgraph,"",@"SHT_CUDA_CALLGRAPH"
	.align	4
	.sectionentsize	8
	.align		4
        /*0000*/ 	.word	0x00000000
	.align		4
        /*0004*/ 	.word	0xffffffff
	.align		4
        /*0008*/ 	.word	0x00000000
	.align		4
        /*000c*/ 	.word	0xfffffffe
	.align		4
        /*0010*/ 	.word	0x00000000
	.align		4
        /*0014*/ 	.word	0xfffffffd
	.align		4
        /*0018*/ 	.word	0x00000000
	.align		4
        /*001c*/ 	.word	0xfffffffc


//--------------------- .text.matmul_kernel       --------------------------
	.section	.text.matmul_kernel,"ax",@progbits
	.align	128
        .global         matmul_kernel
        .type           matmul_kernel,@function
        .size           matmul_kernel,(.L_x_20 - matmul_kernel)
        .other          matmul_kernel,@"STO_CUDA_ENTRY STV_DEFAULT"
matmul_kernel:
.text.matmul_kernel:
[----:B------:R-:W0:Y:S01]  /*0000*/  LDC R1, c[0x0][0x37c] ;  /* 0x0000df00ff017b82 */ /* 0x000e220000000800 */
[----:B------:R-:W1:Y:S01]  /*0010*/  S2R R0, SR_TID.X ;  /* 0x0000000000007919 */ /* 0x000e620000002100 */
[----:B0-----:R-:W-:Y:S01]  /*0020*/  VIADD R1, R1, 0xfffffef0 ;  /* 0xfffffef001017836 */ /* 0x001fe20000000000 */
[----:B------:R-:W0:Y:S01]  /*0030*/  LDCU.64 UR20, c[0x0][0x358] ;  /* 0x00006b00ff1477ac */ /* 0x000e220008000a00 */
[----:B-1----:R-:W-:-:S13]  /*0040*/  ISETP.GE.U32.AND P0, PT, R0, 0x20, PT ;  /* 0x000000200000780c */ /* 0x002fda0003f06070 */
[----:B------:R-:W-:Y:S02]  /*0050*/  VOTEU.ANY UP0, P0 ;  /* 0x0000000000ff7886 */ /* 0x000fe40000000100 */
[----:B------:R-:W-:Y:S05]  /*0060*/  BRA.U UP0, `(.L_x_0) ;  /* 0x0000000100b87547 */ /* 0x000fea000b800000 */
[----:B------:R-:W1:Y:S01]  /*0070*/  S2UR UR6, SR_CgaCtaId ;  /* 0x00000000000679c3 */ /* 0x000e620000008800 */
[----:B------:R-:W-:Y:S01]  /*0080*/  NOP ;  /* 0x0000000000007918 */ /* 0x000fe20000000000 */
[----:B------:R-:W-:Y:S02]  /*0090*/  UMOV UR4, 0x40 ;  /* 0x0000004000047882 */ /* 0x000fe40000000000 */
[----:B-1----:R-:W-:-:S09]  /*00a0*/  ULEA UR4, UR6, UR4, 0x18 ;  /* 0x0000000406047291 */ /* 0x002fd2000f8ec0ff */
[----:B------:R-:W1:Y:S01]  /*00b0*/  LDS.U8 R0, [UR4] ;  /* 0x00000004ff007984 */ /* 0x000e620008000000 */
[----:B------:R-:W-:Y:S02]  /*00c0*/  UMOV UR4, 0x400 ;  /* 0x0000040000047882 */ /* 0x000fe40000000000 */
[----:B------:R-:W-:Y:S01]  /*00d0*/  ULEA UR4, UR6, UR4, 0x18 ;  /* 0x0000000406047291 */ /* 0x000fe2000f8ec0ff */
[----:B-1----:R-:W-:-:S13]  /*00e0*/  ISETP.NE.AND P0, PT, R0, RZ, PT ;  /* 0x000000ff0000720c */ /* 0x002fda0003f05270 */
[----:B------:R-:W-:Y:S05]  /*00f0*/  @P0 BRA `(.L_x_1) ;  /* 0x00000000007c0947 */ /* 0x000fea0003800000 */
[----:B------:R-:W-:-:S13]  /*0100*/  ELECT P0, URZ, PT ;  /* 0x0000000000ff782f */ /* 0x000fda0003800000 */
[----:B------:R-:W-:Y:S05]  /*0110*/  @!P0 BRA `(.L_x_2) ;  /* 0x0000000000848947 */ /* 0x000fea0003800000 */
[----:B------:R-:W-:Y:S01]  /*0120*/  UMOV UR5, 0x4 ;  /* 0x0000000400057882 */ /* 0x000fe20000000000 */
[----:B------:R-:W-:Y:S02]  /*0130*/  IMAD.MOV.U32 R4, RZ, RZ, 0x1 ;  /* 0x00000001ff047424 */ /* 0x000fe400078e00ff */
[----:B------:R-:W-:Y:S02]  /*0140*/  IMAD.MOV.U32 R5, RZ, RZ, 0xf ;  /* 0x0000000fff057424 */ /* 0x000fe400078e00ff */
[----:B------:R-:W-:Y:S04]  /*0150*/  DEPBAR.LE SB1, 0x36 ;  /* 0x00009d800000791a */ /* 0x000fe80000000000 */
[----:B------:R-:W1:Y:S02]  /*0160*/  UTCATOMSWS.FIND_AND_SET.ALIGN UP1, UR5, UR5 ;  /* 0x00000005000575e3 */ /* 0x000e640008020800 */
[----:B-1----:R-:W-:-:S04]  /*0170*/  PLOP3.LUT P0, PT, PT, PT, UP1, 0x80, 0x8 ;  /* 0x000000000008781c */ /* 0x002fc80003f0f018 */
[----:B------:R-:W-:-:S04]  /*0180*/  SEL R0, RZ, 0xffffffff, !P0 ;  /* 0xffffffffff007807 */ /* 0x000fc80004000000 */
[----:B------:R-:W-:Y:S01]  /*0190*/  ISETP.NE.AND P0, PT, R0, RZ, PT ;  /* 0x000000ff0000720c */ /* 0x000fe20003f05270 */
[----:B------:R-:W-:-:S12]  /*01a0*/  IMAD.U32 R0, RZ, RZ, UR5 ;  /* 0x00000005ff007e24 */ /* 0x000fd8000f8e00ff */
[----:B------:R-:W-:Y:S05]  /*01b0*/  @P0 BRA `(.L_x_3) ;  /* 0x0000000000240947 */ /* 0x000fea0003800000 */
.L_x_4:
[----:B------:R-:W-:Y:S05]  /*01c0*/  NANOSLEEP 0x64 ;  /* 0x000000640000795d */ /* 0x000fea0003800000 */
[----:B------:R-:W-:-:S05]  /*01d0*/  UMOV UR5, 0x4 ;  /* 0x0000000400057882 */ /* 0x000fca0000000000 */
[----:B------:R-:W-:Y:S04]  /*01e0*/  DEPBAR.LE SB1, 0x36 ;  /* 0x00009d800000791a */ /* 0x000fe80000000000 */
[----:B------:R-:W1:Y:S02]  /*01f0*/  UTCATOMSWS.FIND_AND_SET.ALIGN UP1, UR5, UR5 ;  /* 0x00000005000575e3 */ /* 0x000e640008020800 */
[----:B-1----:R-:W-:-:S04]  /*0200*/  PLOP3.LUT P0, PT, PT, PT, UP1, 0x80, 0x8 ;  /* 0x000000000008781c */ /* 0x002fc80003f0f018 */
[----:B------:R-:W-:-:S04]  /*0210*/  SEL R0, RZ, 0xffffffff, !P0 ;  /* 0xffffffffff007807 */ /* 0x000fc80004000000 */
[----:B------:R-:W-:Y:S01]  /*0220*/  ISETP.NE.AND P0, PT, R0, RZ, PT ;  /* 0x000000ff0000720c */ /* 0x000fe20003f05270 */
[----:B------:R-:W-:-:S12]  /*0230*/  IMAD.U32 R0, RZ, RZ, UR5 ;  /* 0x00000005ff007e24 */ /* 0x000fd8000f8e00ff */
[----:B------:R-:W-:Y:S05]  /*0240*/  @!P0 BRA `(.L_x_4) ;  /* 0xfffffffc00dc8947 */ /* 0x000fea000383ffff */
.L_x_3:
[C---:B------:R-:W-:Y:S01]  /*0250*/  VIADD R3, R0.reuse, 0x10 ;  /* 0x0000001000037836 */ /* 0x040fe20000000000 */
[----:B------:R-:W-:Y:S01]  /*0260*/  UMOV UR5, 0x50 ;  /* 0x0000005000057882 */ /* 0x000fe20000000000 */
[----:B------:R-:W-:Y:S01]  /*0270*/  SHF.L.U32 R2, R5, R0, RZ ;  /* 0x0000000005027219 */ /* 0x000fe200000006ff */
[----:B------:R-:W-:Y:S01]  /*0280*/  ULEA UR5, UR6, UR5, 0x18 ;  /* 0x0000000506057291 */ /* 0x000fe2000f8ec0ff */
[----:B------:R-:W-:Y:S01]  /*0290*/  IMAD.SHL.U32 R0, R0, 0x20, RZ ;  /* 0x0000002000007824 */ /* 0x000fe200078e00ff */
[----:B------:R-:W-:-:S04]  /*02a0*/  SHF.L.U32 R3, R4, R3, RZ ;  /* 0x0000000304037219 */ /* 0x000fc800000006ff */
[----:B------:R-:W-:-:S05]  /*02b0*/  LOP3.LUT R2, R3, R2, RZ, 0xfc, !PT ;  /* 0x0000000203027212 */ /* 0x000fca00078efcff */
[----:B------:R1:W-:Y:S04]  /*02c0*/  ATOMS.OR RZ, [UR5], R2 ;  /* 0x00000002ffff798c */ /* 0x0003e8000b000005 */
[----:B------:R1:W-:Y:S01]  /*02d0*/  STS [UR4], R0 ;  /* 0x00000000ff007988 */ /* 0x0003e20008000804 */
[----:B------:R-:W-:Y:S05]  /*02e0*/  BRA `(.L_x_2) ;  /* 0x0000000000107947 */ /* 0x000fea0003800000 */
.L_x_1:
[----:B------:R-:W-:Y:S01]  /*02f0*/  IMAD.MOV.U32 R0, RZ, RZ, -0x1 ;  /* 0xffffffffff007424 */ /* 0x000fe200078e00ff */
[----:B------:R-:W-:-:S04]  /*0300*/  MOV R2, 0x330 ;  /* 0x0000033000027802 */ /* 0x000fc80000000f00 */
[----:B------:R1:W-:Y:S03]  /*0310*/  STS [UR4], R0 ;  /* 0x00000000ff007988 */ /* 0x0003e60008000804 */
[----:B01----:R-:W-:Y:S05]  /*0320*/  CALL.REL.NOINC `($__internal_1_$__cuda_sm10x_tcgen05_guardrail_trap_phase_invalid_during_alloc) ;  /* 0x000000b8002c7944 */ /* 0x003fea0003c00000 */
.L_x_2:
[----:B------:R-:W-:Y:S05]  /*0330*/  WARPSYNC.ALL ;  /* 0x0000000000007948 */ /* 0x000fea0003800000 */
[----:B------:R-:W-:Y:S01]  /*0340*/  NOP ;  /* 0x0000000000007918 */ /* 0x000fe20000000000 */
.L_x_0:
[----:B------:R-:W2:Y:S01]  /*0350*/  LDC.64 R22, c[0x0][0x398] ;  /* 0x0000e600ff167b82 */ /* 0x000ea20000000a00 */
[----:B------:R-:W3:Y:S01]  /*0360*/  S2R R7, SR_CTAID.X ;  /* 0x0000000000077919 */ /* 0x000ee20000002500 */
[----:B------:R-:W-:Y:S01]  /*0370*/  UMOV UR9, 0x400 ;  /* 0x0000040000097882 */ /* 0x000fe20000000000 */
[----:B------:R-:W-:Y:S01]  /*0380*/  PRMT R194, RZ, 0x7610, R194 ;  /* 0x00007610ffc27816 */ /* 0x000fe200000000c2 */
[----:B------:R-:W4:Y:S01]  /*0390*/  LDCU.128 UR16, c[0x0][0x380] ;  /* 0x00007000ff1077ac */ /* 0x000f220008000c00 */
[----:B------:R-:W5:Y:S03]  /*03a0*/  S2R R101, SR_TID.X ;  /* 0x0000000000657919 */ /* 0x000f660000002100 */
[----:B------:R-:W1:Y:S01]  /*03b0*/  S2UR UR4, SR_CgaCtaId ;  /* 0x00000000000479c3 */ /* 0x000e620000008800 */
[----:B------:R-:W-:Y:S01]  /*03c0*/  UMOV UR6, 0x1 ;  /* 0x0000000100067882 */ /* 0x000fe20000000000 */
[----:B-12---:R-:W-:Y:S01]  /*03d0*/  VIADD R0, R23, 0x7f ;  /* 0x0000007f17007836 */ /* 0x006fe20000000000 */
[----:B------:R-:W-:-:S02]  /*03e0*/  IABS R13, R23 ;  /* 0x00000017000d7213 */ /* 0x000fc40000000000 */
[----:B------:R-:W-:Y:S02]  /*03f0*/  LOP3.LUT R168, RZ, R23, RZ, 0x33, !PT ;  /* 0x00000017ffa87212 */ /* 0x000fe400078e33ff */
[----:B------:R-:W-:Y:S01]  /*0400*/  SHF.R.S32.HI R3, RZ, 0x1f, R0 ;  /* 0x0000001fff037819 */ /* 0x000fe20000011400 */
[----:B------:R-:W-:-:S03]  /*0410*/  ULEA UR9, UR4, UR9, 0x18 ;  /* 0x0000000904097291 */ /* 0x000fc6000f8ec0ff */
[----:B------:R-:W-:Y:S02]  /*0420*/  LEA.HI R3, R3, R0, RZ, 0x7 ;  /* 0x0000000003037211 */ /* 0x000fe400078f38ff */
[----:B---3--:R-:W-:Y:S01]  /*0430*/  IABS R8, R7 ;  /* 0x0000000700087213 */ /* 0x008fe20000000000 */
[----:B------:R-:W-:Y:S01]  /*0440*/  UIADD3 UR11, UPT, UPT, UR9, 0xc000, URZ ;  /* 0x0000c000090b7890 */ /* 0x000fe2000fffe0ff */
[----:B------:R-:W-:Y:S02]  /*0450*/  SHF.R.S32.HI R3, RZ, 0x7, R3 ;  /* 0x00000007ff037819 */ /* 0x000fe40000011403 */
[----:B-----5:R-:W-:Y:S02]  /*0460*/  SHF.R.U32.HI R193, RZ, 0x6, R101 ;  /* 0x00000006ffc17819 */ /* 0x020fe40000011665 */
[----:B------:R-:W-:Y:S01]  /*0470*/  LOP3.LUT R219, R101, 0x3f, RZ, 0xc0, !PT ;  /* 0x0000003f65db7812 */ /* 0x000fe200078ec0ff */
[----:B------:R-:W-:Y:S01]  /*0480*/  IMAD.SHL.U32 R4, R3, 0x8, RZ ;  /* 0x0000000803047824 */ /* 0x000fe200078e00ff */
[----:B------:R-:W-:-:S02]  /*0490*/  SGXT.U32 R193, R193, 0x1 ;  /* 0x00000001c1c1781a */ /* 0x000fc40000000000 */
[----:B------:R-:W-:Y:S02]  /*04a0*/  SHF.R.U32.HI R214, RZ, 0x5, R101 ;  /* 0x00000005ffd67819 */ /* 0x000fe40000011665 */
[-C--:B------:R-:W-:Y:S02]  /*04b0*/  IABS R5, R4.reuse ;  /* 0x0000000400057213 */ /* 0x080fe40000000000 */
[----:B------:R-:W-:Y:S02]  /*04c0*/  IABS R10, R4 ;  /* 0x00000004000a7213 */ /* 0x000fe40000000000 */
[----:B------:R-:W1:Y:S08]  /*04d0*/  I2F.RP R0, R5 ;  /* 0x0000000500007306 */ /* 0x000e700000209400 */
[----:B-1----:R-:W1:Y:S02]  /*04e0*/  MUFU.RCP R0, R0 ;  /* 0x0000000000007308 */ /* 0x002e640000001000 */
[----:B-1----:R-:W-:-:S02]  /*04f0*/  VIADD R2, R0, 0xffffffe ;  /* 0x0ffffffe00027836 */ /* 0x002fc40000000000 */
[----:B------:R-:W-:-:S04]  /*0500*/  IMAD.MOV R0, RZ, RZ, -R10 ;  /* 0x000000ffff007224 */ /* 0x000fc800078e0a0a */
[----:B------:R1:W2:Y:S02]  /*0510*/  F2I.FTZ.U32.TRUNC.NTZ R3, R2 ;  /* 0x0000000200037305 */ /* 0x0002a4000021f000 */
[----:B-1----:R-:W-:Y:S02]  /*0520*/  IMAD.MOV.U32 R2, RZ, RZ, RZ ;  /* 0x000000ffff027224 */ /* 0x002fe400078e00ff */
[----:B--2---:R-:W-:-:S04]  /*0530*/  IMAD.MOV R6, RZ, RZ, -R3 ;  /* 0x000000ffff067224 */ /* 0x004fc800078e0a03 */
[----:B------:R-:W-:Y:S02]  /*0540*/  IMAD R9, R6, R5, RZ ;  /* 0x0000000506097224 */ /* 0x000fe400078e02ff */
[----:B------:R-:W-:Y:S02]  /*0550*/  IMAD.MOV.U32 R6, RZ, RZ, R8 ;  /* 0x000000ffff067224 */ /* 0x000fe400078e0008 */
[----:B------:R-:W-:-:S06]  /*0560*/  IMAD.HI.U32 R3, R3, R9, R2 ;  /* 0x0000000903037227 */ /* 0x000fcc00078e0002 */
[----:B------:R-:W-:-:S04]  /*0570*/  IMAD.HI.U32 R3, R3, R6, RZ ;  /* 0x0000000603037227 */ /* 0x000fc800078e00ff */
[----:B------:R-:W-:Y:S01]  /*0580*/  IMAD R0, R3, R0, R6 ;  /* 0x0000000003007224 */ /* 0x000fe200078e0206 */
[----:B------:R-:W-:Y:S01]  /*0590*/  IABS R6, R22 ;  /* 0x0000001600067213 */ /* 0x000fe20000000000 */
[----:B------:R-:W-:Y:S03]  /*05a0*/  BAR.SYNC.DEFER_BLOCKING 0x0 ;  /* 0x0000000000007b1d */ /* 0x000fe60000010000 */
[----:B------:R-:W-:-:S13]  /*05b0*/  ISETP.GT.U32.AND P1, PT, R5, R0, PT ;  /* 0x000000000500720c */ /* 0x000fda0003f24070 */
[----:B------:R-:W-:Y:S02]  /*05c0*/  @!P1 IMAD.IADD R0, R0, 0x1, -R5 ;  /* 0x0000000100009824 */ /* 0x000fe400078e0a05 */
[----:B------:R-:W-:Y:S01]  /*05d0*/  @!P1 VIADD R3, R3, 0x1 ;  /* 0x0000000103039836 */ /* 0x000fe20000000000 */
[----:B------:R-:W-:Y:S02]  /*05e0*/  ISETP.NE.AND P1, PT, R4, RZ, PT ;  /* 0x000000ff0400720c */ /* 0x000fe40003f25270 */
[----:B------:R-:W-:Y:S02]  /*05f0*/  ISETP.GE.U32.AND P0, PT, R0, R5, PT ;  /* 0x000000050000720c */ /* 0x000fe40003f06070 */
[----:B------:R-:W-:-:S04]  /*0600*/  LOP3.LUT R0, R7, R4, RZ, 0x3c, !PT ;  /* 0x0000000407007212 */ /* 0x000fc800078e3cff */
[----:B------:R-:W-:Y:S01]  /*0610*/  ISETP.GE.AND P2, PT, R0, RZ, PT ;  /* 0x000000ff0000720c */ /* 0x000fe20003f46270 */
[----:B------:R-:W-:-:S06]  /*0620*/  VIADD R0, R22, 0x3f ;  /* 0x0000003f16007836 */ /* 0x000fcc0000000000 */
[----:B------:R-:W-:-:S04]  /*0630*/  @P0 VIADD R3, R3, 0x1 ;  /* 0x0000000103030836 */ /* 0x000fc80000000000 */
[----:B------:R-:W-:Y:S01]  /*0640*/  IMAD.MOV.U32 R2, RZ, RZ, R3 ;  /* 0x000000ffff027224 */ /* 0x000fe200078e0003 */
[----:B------:R-:W-:-:S03]  /*0650*/  SHF.R.S32.HI R3, RZ, 0x1f, R0 ;  /* 0x0000001fff037819 */ /* 0x000fc60000011400 */
[----:B------:R-:W-:Y:S01]  /*0660*/  @!P2 IMAD.MOV R2, RZ, RZ, -R2 ;  /* 0x000000ffff02a224 */ /* 0x000fe200078e0a02 */
[----:B------:R-:W-:Y:S02]  /*0670*/  @!P1 LOP3.LUT R2, RZ, R4, RZ, 0x33, !PT ;  /* 0x00000004ff029212 */ /* 0x000fe400078e33ff */
[----:B------:R-:W-:-:S03]  /*0680*/  LEA.HI R3, R3, R0, RZ, 0x6 ;  /* 0x0000000003037211 */ /* 0x000fc600078f30ff */
[----:B------:R-:W-:-:S05]  /*0690*/  IMAD.SHL.U32 R10, R2, 0x8, RZ ;  /* 0x00000008020a7824 */ /* 0x000fca00078e00ff */
[----:B------:R-:W-:-:S04]  /*06a0*/  LEA.HI.SX32 R3, R3, -R10, 0x1a ;  /* 0x8000000a03037211 */ /* 0x000fc800078fd2ff */
[----:B------:R-:W-:Y:S01]  /*06b0*/  VIMNMX R11, PT, PT, R3, 0x8, PT ;  /* 0x00000008030b7848 */ /* 0x000fe20003fe0100 */
[----:B------:R-:W-:Y:S02]  /*06c0*/  IMAD.MOV R3, RZ, RZ, -R2 ;  /* 0x000000ffff037224 */ /* 0x000fe400078e0a02 */
[----:B------:R-:W-:Y:S01]  /*06d0*/  IMAD.MOV.U32 R2, RZ, RZ, R6 ;  /* 0x000000ffff027224 */ /* 0x000fe200078e0006 */
[----:B------:R-:W-:Y:S01]  /*06e0*/  IABS R9, R11 ;  /* 0x0000000b00097213 */ /* 0x000fe20000000000 */
[----:B------:R-:W-:Y:S01]  /*06f0*/  IMAD R12, R4, R3, R7 ;  /* 0x00000003040c7224 */ /* 0x000fe200078e0207 */
[----:B------:R-:W-:Y:S01]  /*0700*/  IABS R7, R11 ;  /* 0x0000000b00077213 */ /* 0x000fe20000000000 */
[----:B------:R-:W-:Y:S01]  /*0710*/  IMAD.MOV.U32 R4, RZ, RZ, RZ ;  /* 0x000000ffff047224 */ /* 0x000fe200078e00ff */
[----:B------:R-:W1:Y:S08]  /*0720*/  I2F.RP R0, R9 ;  /* 0x0000000900007306 */ /* 0x000e700000209400 */
[----:B------:R-:W2:Y:S08]  /*0730*/  I2F.RP R6, R2 ;  /* 0x0000000200067306 */ /* 0x000eb00000209400 */
[----:B-1----:R-:W1:Y:S08]  /*0740*/  MUFU.RCP R0, R0 ;  /* 0x0000000000007308 */ /* 0x002e700000001000 */
[----:B--2---:R-:W-:Y:S01]  /*0750*/  MUFU.RCP R6, R6 ;  /* 0x0000000600067308 */ /* 0x004fe20000001000 */
[----:B-1----:R-:W-:Y:S01]  /*0760*/  VIADD R5, R0, 0xffffffe ;  /* 0x0ffffffe00057836 */ /* 0x002fe20000000000 */
[----:B------:R-:W-:-:S06]  /*0770*/  IABS R0, R12 ;  /* 0x0000000c00007213 */ /* 0x000fcc0000000000 */
[----:B------:R-:W1:Y:S02]  /*0780*/  F2I.FTZ.U32.TRUNC.NTZ R5, R5 ;  /* 0x0000000500057305 */ /* 0x000e64000021f000 */
[----:B-1----:R-:W-:-:S04]  /*0790*/  IMAD.MOV R8, RZ, RZ, -R5 ;  /* 0x000000ffff087224 */ /* 0x002fc800078e0a05 */
[----:B------:R-:W-:-:S04]  /*07a0*/  IMAD R3, R8, R9, RZ ;  /* 0x0000000908037224 */ /* 0x000fc800078e02ff */
[----:B------:R-:W-:-:S04]  /*07b0*/  IMAD.HI.U32 R4, R5, R3, R4 ;  /* 0x0000000305047227 */ /* 0x000fc800078e0004 */
[----:B------:R-:W-:Y:S02]  /*07c0*/  IMAD.MOV.U32 R3, RZ, RZ, R13 ;  /* 0x000000ffff037224 */ /* 0x000fe400078e000d */
[----:B------:R-:W-:Y:S02]  /*07d0*/  IMAD.MOV.U32 R5, RZ, RZ, R0 ;  /* 0x000000ffff057224 */ /* 0x000fe400078e0000 */
[----:B------:R-:W1:Y:S01]  /*07e0*/  I2F.RP R8, R3 ;  /* 0x0000000300087306 */ /* 0x000e620000209400 */
[----:B------:R-:W-:Y:S02]  /*07f0*/  IMAD.MOV R0, RZ, RZ, -R7 ;  /* 0x000000ffff007224 */ /* 0x000fe400078e0a07 */
[----:B------:R-:W-:-:S04]  /*0800*/  IMAD.HI.U32 R4, R4, R5, RZ ;  /* 0x0000000504047227 */ /* 0x000fc800078e00ff */
[----:B------:R-:W-:Y:S02]  /*0810*/  IMAD R0, R4, R0, R5 ;  /* 0x0000000004007224 */ /* 0x000fe400078e0205 */
[----:B------:R-:W-:-:S03]  /*0820*/  VIADD R5, R6, 0xffffffe ;  /* 0x0ffffffe06057836 */ /* 0x000fc60000000000 */
[----:B------:R-:W-:Y:S01]  /*0830*/  ISETP.GT.U32.AND P1, PT, R9, R0, PT ;  /* 0x000000000900720c */ /* 0x000fe20003f24070 */
[----:B-1----:R-:W1:Y:S08]  /*0840*/  MUFU.RCP R8, R8 ;  /* 0x0000000800087308 */ /* 0x002e700000001000 */
[----:B------:R-:W2:Y:S04]  /*0850*/  F2I.FTZ.U32.TRUNC.NTZ R5, R5 ;  /* 0x0000000500057305 */ /* 0x000ea8000021f000 */
[----:B------:R-:W-:-:S02]  /*0860*/  @!P1 IMAD.IADD R0, R0, 0x1, -R9 ;  /* 0x0000000100009824 */ /* 0x000fc400078e0a09 */
[----:B------:R-:W-:Y:S01]  /*0870*/  @!P1 VIADD R4, R4, 0x1 ;  /* 0x0000000104049836 */ /* 0x000fe20000000000 */
[----:B------:R-:W-:Y:S02]  /*0880*/  ISETP.NE.AND P1, PT, R11, RZ, PT ;  /* 0x000000ff0b00720c */ /* 0x000fe40003f25270 */
[----:B------:R-:W-:Y:S02]  /*0890*/  ISETP.GE.U32.AND P0, PT, R0, R9, PT ;  /* 0x000000090000720c */ /* 0x000fe40003f06070 */
[----:B------:R-:W-:Y:S01]  /*08a0*/  LOP3.LUT R0, R12, R11, RZ, 0x3c, !PT ;  /* 0x0000000b0c007212 */ /* 0x000fe200078e3cff */
[----:B-1----:R-:W-:-:S03]  /*08b0*/  VIADD R7, R8, 0xffffffe ;  /* 0x0ffffffe08077836 */ /* 0x002fc60000000000 */
[----:B------:R-:W-:Y:S01]  /*08c0*/  ISETP.GE.AND P2, PT, R0, RZ, PT ;  /* 0x000000ff0000720c */ /* 0x000fe20003f46270 */
[----:B--2---:R-:W-:Y:S02]  /*08d0*/  IMAD.MOV R9, RZ, RZ, -R5 ;  /* 0x000000ffff097224 */ /* 0x004fe400078e0a05 */
[----:B------:R-:W1:Y:S02]  /*08e0*/  F2I.FTZ.U32.TRUNC.NTZ R7, R7 ;  /* 0x0000000700077305 */ /* 0x000e64000021f000 */
[----:B------:R-:W-:Y:S02]  /*08f0*/  IMAD R9, R9, R2, RZ ;  /* 0x0000000209097224 */ /* 0x000fe400078e02ff */
[----:B------:R-:W-:-:S04]  /*0900*/  @P0 VIADD R4, R4, 0x1 ;  /* 0x0000000104040836 */ /* 0x000fc80000000000 */
[----:B------:R-:W-:Y:S02]  /*0910*/  IMAD.MOV.U32 R20, RZ, RZ, R4 ;  /* 0x000000ffff147224 */ /* 0x000fe400078e0004 */
[----:B------:R-:W-:Y:S02]  /*0920*/  IMAD.MOV.U32 R4, RZ, RZ, RZ ;  /* 0x000000ffff047224 */ /* 0x000fe400078e00ff */
[----:B------:R-:W-:Y:S01]  /*0930*/  @!P2 IMAD.MOV R20, RZ, RZ, -R20 ;  /* 0x000000ffff14a224 */ /* 0x000fe200078e0a14 */
[----:B------:R-:W-:Y:S01]  /*0940*/  @!P1 LOP3.LUT R20, RZ, R11, RZ, 0x33, !PT ;  /* 0x0000000bff149212 */ /* 0x000fe200078e33ff */
[----:B-1----:R-:W-:Y:S02]  /*0950*/  IMAD.MOV R6, RZ, RZ, -R7 ;  /* 0x000000ffff067224 */ /* 0x002fe400078e0a07 */
[----:B------:R-:W-:-:S04]  /*0960*/  IMAD.HI.U32 R5, R5, R9, R4 ;  /* 0x0000000905057227 */ /* 0x000fc800078e0004 */
[----:B------:R-:W-:Y:S02]  /*0970*/  IMAD.MOV R0, RZ, RZ, -R20 ;  /* 0x000000ffff007224 */ /* 0x000fe400078e0a14 */
[----:B------:R-:W-:Y:S02]  /*0980*/  IMAD R9, R6, R3, RZ ;  /* 0x0000000306097224 */ /* 0x000fe400078e02ff */
[----:B------:R-:W-:Y:S02]  /*0990*/  IMAD.MOV.U32 R6, RZ, RZ, RZ ;  /* 0x000000ffff067224 */ /* 0x000fe400078e00ff */
[----:B------:R-:W-:Y:S02]  /*09a0*/  IMAD R0, R11, R0, R12 ;  /* 0x000000000b007224 */ /* 0x000fe400078e020c */
[----:B------:R-:W-:Y:S02]  /*09b0*/  IMAD.SHL.U32 R20, R20, 0x80, RZ ;  /* 0x0000008014147824 */ /* 0x000fe400078e00ff */
[----:B------:R-:W-:-:S03]  /*09c0*/  IMAD.HI.U32 R4, R7, R9, R6 ;  /* 0x0000000907047227 */ /* 0x000fc600078e0006 */
[--C-:B------:R-:W-:Y:S01]  /*09d0*/  LOP3.LUT R146, R20, 0x2, R193.reuse, 0xfe, !PT ;  /* 0x0000000214927812 */ /* 0x100fe200078efec1 */
[----:B------:R-:W-:Y:S01]  /*09e0*/  IMAD.IADD R7, R10, 0x1, R0 ;  /* 0x000000010a077824 */ /* 0x000fe200078e0200 */
[C---:B------:R-:W-:Y:S02]  /*09f0*/  LOP3.LUT R0, R20.reuse, R193, RZ, 0xfc, !PT ;  /* 0x000000c114007212 */ /* 0x040fe400078efcff */
[C---:B------:R-:W-:Y:S01]  /*0a00*/  LOP3.LUT R144, R20.reuse, 0x6, R193, 0xfe, !PT ;  /* 0x0000000614907812 */ /* 0x040fe200078efec1 */
[----:B------:R-:W-:Y:S01]  /*0a10*/  IMAD R147, R7, 0x40, R219 ;  /* 0x0000004007937824 */ /* 0x000fe200078e02db */
[----:B------:R-:W-:Y:S01]  /*0a20*/  LOP3.LUT R143, R20, 0x8, R193, 0xfe, !PT ;  /* 0x00000008148f7812 */ /* 0x000fe200078efec1 */
[----:B------:R-:W-:Y:S01]  /*0a30*/  STL [R1+0x80], R146 ;  /* 0x0000809201007387 */ /* 0x000fe20000100800 */
[----:B------:R-:W-:Y:S02]  /*0a40*/  IABS R12, R0 ;  /* 0x00000000000c7213 */ /* 0x000fe40000000000 */
[----:B------:R-:W-:-:S02]  /*0a50*/  IABS R13, R146 ;  /* 0x00000092000d7213 */ /* 0x000fc40000000000 */
[----:B------:R-:W-:Y:S01]  /*0a60*/  IABS R17, R144 ;  /* 0x0000009000117213 */ /* 0x000fe20000000000 */
[----:B------:R-:W-:Y:S01]  /*0a70*/  IMAD.HI.U32 R6, R4, R12, RZ ;  /* 0x0000000c04067227 */ /* 0x000fe200078e00ff */
[----:B------:R-:W-:Y:S02]  /*0a80*/  IABS R19, R143 ;  /* 0x0000008f00137213 */ /* 0x000fe40000000000 */
[--C-:B------:R-:W-:Y:S01]  /*0a90*/  LOP3.LUT R145, R20, 0x4, R193.reuse, 0xfe, !PT ;  /* 0x0000000414917812 */ /* 0x100fe200078efec1 */
[----:B------:R-:W-:Y:S01]  /*0aa0*/  IMAD.HI.U32 R8, R4, R13, RZ ;  /* 0x0000000d04087227 */ /* 0x000fe200078e00ff */
[--C-:B------:R-:W-:Y:S02]  /*0ab0*/  LOP3.LUT R142, R20, 0xa, R193.reuse, 0xfe, !PT ;  /* 0x0000000a148e7812 */ /* 0x100fe400078efec1 */
[----:B------:R-:W-:Y:S01]  /*0ac0*/  IABS R15, R145 ;  /* 0x00000091000f7213 */ /* 0x000fe20000000000 */
[----:B------:R-:W-:Y:S01]  /*0ad0*/  IMAD.HI.U32 R10, R4, R17, RZ ;  /* 0x00000011040a7227 */ /* 0x000fe200078e00ff */
[C-C-:B------:R-:W-:Y:S01]  /*0ae0*/  LOP3.LUT R141, R20.reuse, 0xc, R193.reuse, 0xfe, !PT ;  /* 0x0000000c148d7812 */ /* 0x140fe200078efec1 */
[----:B------:R-:W-:Y:S01]  /*0af0*/  STL [R1+0x7c], R145 ;  /* 0x00007c9101007387 */ /* 0x000fe20000100800 */
[--C-:B------:R-:W-:Y:S01]  /*0b00*/  LOP3.LUT R140, R20, 0xe, R193.reuse, 0xfe, !PT ;  /* 0x0000000e148c7812 */ /* 0x100fe200078efec1 */
[----:B------:R-:W-:Y:S01]  /*0b10*/  IMAD.HI.U32 R11, R4, R19, RZ ;  /* 0x00000013040b7227 */ /* 0x000fe200078e00ff */
[C-C-:B------:R-:W-:Y:S01]  /*0b20*/  LOP3.LUT R139, R20.reuse, 0x10, R193.reuse, 0xfe, !PT ;  /* 0x00000010148b7812 */ /* 0x140fe200078efec1 */
[----:B------:R-:W-:Y:S01]  /*0b30*/  STL [R1+0x8], R144 ;  /* 0x0000089001007387 */ /* 0x000fe20000100800 */
[C---:B------:R-:W-:Y:S01]  /*0b40*/  LOP3.LUT R138, R20.reuse, 0x12, R193, 0xfe, !PT ;  /* 0x00000012148a7812 */ /* 0x040fe200078efec1 */
[----:B------:R-:W-:Y:S01]  /*0b50*/  IMAD.MOV R6, RZ, RZ, -R6 ;  /* 0x000000ffff067224 */ /* 0x000fe200078e0a06 */
[----:B------:R-:W-:Y:S01]  /*0b60*/  IABS R21, R140 ;  /* 0x0000008c00157213 */ /* 0x000fe20000000000 */
[----:B------:R-:W-:Y:S01]  /*0b70*/  IMAD.MOV R14, RZ, RZ, -R8 ;  /* 0x000000ffff0e7224 */ /* 0x000fe200078e0a08 */
[----:B------:R-:W-:Y:S01]  /*0b80*/  IABS R25, R139 ;  /* 0x0000008b00197213 */ /* 0x000fe20000000000 */
[----:B------:R-:W-:Y:S01]  /*0b90*/  IMAD.MOV R18, RZ, RZ, -R10 ;  /* 0x000000ffff127224 */ /* 0x000fe200078e0a0a */
[----:B------:R-:W-:Y:S01]  /*0ba0*/  IABS R27, R138 ;  /* 0x0000008a001b7213 */ /* 0x000fe20000000000 */
[----:B------:R-:W-:Y:S01]  /*0bb0*/  IMAD.MOV R24, RZ, RZ, -R11 ;  /* 0x000000ffff187224 */ /* 0x000fe200078e0a0b */
[C-C-:B------:R-:W-:Y:S01]  /*0bc0*/  LOP3.LUT R137, R20.reuse, 0x14, R193.reuse, 0xfe, !PT ;  /* 0x0000001414897812 */ /* 0x140fe200078efec1 */
[C---:B------:R-:W-:Y:S01]  /*0bd0*/  IMAD R8, R3.reuse, R6, R12 ;  /* 0x0000000603087224 */ /* 0x040fe200078e020c */
[--C-:B------:R-:W-:Y:S01]  /*0be0*/  LOP3.LUT R131, R20, 0x1a, R193.reuse, 0xfe, !PT ;  /* 0x0000001a14837812 */ /* 0x100fe200078efec1 */
[----:B------:R-:W-:Y:S01]  /*0bf0*/  IMAD.HI.U32 R9, R4, R15, RZ ;  /* 0x0000000f04097227 */ /* 0x000fe200078e00ff */
[C---:B------:R-:W-:Y:S01]  /*0c00*/  LOP3.LUT R127, R20.reuse, 0x1e, R193, 0xfe, !PT ;  /* 0x0000001e147f7812 */ /* 0x040fe200078efec1 */
[----:B------:R-:W-:Y:S01]  /*0c10*/  STL [R1+0x4], R143 ;  /* 0x0000048f01007387 */ /* 0x000fe20000100800 */
[----:B------:R-:W-:Y:S01]  /*0c20*/  IABS R36, R131 ;  /* 0x0000008300247213 */ /* 0x000fe20000000000 */
[C---:B------:R-:W-:Y:S01]  /*0c30*/  IMAD R6, R3.reuse, R14, R13 ;  /* 0x0000000e03067224 */ /* 0x040fe200078e020d */
[----:B------:R-:W-:Y:S01]  /*0c40*/  LOP3.LUT R123, R20, 0x24, R193, 0xfe, !PT ;  /* 0x00000024147b7812 */ /* 0x000fe200078efec1 */
[C---:B------:R-:W-:Y:S01]  /*0c50*/  IMAD R12, R3.reuse, R18, R17 ;  /* 0x00000012030c7224 */ /* 0x040fe200078e0211 */
[----:B------:R-:W-:Y:S01]  /*0c60*/  IABS R17, R142 ;  /* 0x0000008e00117213 */ /* 0x000fe20000000000 */
[C---:B------:R-:W-:Y:S01]  /*0c70*/  IMAD R14, R3.reuse, R24, R19 ;  /* 0x00000018030e7224 */ /* 0x040fe200078e0213 */
[----:B------:R-:W-:Y:S01]  /*0c80*/  IABS R19, R141 ;  /* 0x0000008d00137213 */ /* 0x000fe20000000000 */
[----:B------:R-:W-:Y:S01]  /*0c90*/  IMAD.MOV R16, RZ, RZ, -R9 ;  /* 0x000000ffff107224 */ /* 0x000fe200078e0a09 */
[----:B------:R-:W-:Y:S01]  /*0ca0*/  IABS R40, R127 ;  /* 0x0000007f00287213 */ /* 0x000fe20000000000 */
[----:B------:R-:W-:Y:S01]  /*0cb0*/  IMAD.HI.U32 R9, R4, R17, RZ ;  /* 0x0000001104097227 */ /* 0x000fe200078e00ff */
[--C-:B------:R-:W-:Y:S01]  /*0cc0*/  LOP3.LUT R133, R20, 0x18, R193.reuse, 0xfe, !PT ;  /* 0x0000001814857812 */ /* 0x100fe200078efec1 */
[----:B------:R-:W-:Y:S01]  /*0cd0*/  STL [R1+0x78], R142 ;  /* 0x0000788e01007387 */ /* 0x000fe20000100800 */
[----:B------:R-:W-:Y:S01]  /*0ce0*/  IABS R46, R123 ;  /* 0x0000007b002e7213 */ /* 0x000fe20000000000 */
[----:B------:R-:W-:Y:S01]  /*0cf0*/  IMAD.HI.U32 R11, R4, R19, RZ ;  /* 0x00000013040b7227 */ /* 0x000fe200078e00ff */
[----:B------:R-:W-:Y:S01]  /*0d00*/  IABS R34, R133 ;  /* 0x0000008500227213 */ /* 0x000fe20000000000 */
[----:B------:R-:W-:Y:S01]  /*0d10*/  STL [R1+0x74], R141 ;  /* 0x0000748d01007387 */ /* 0x000fe20000100800 */
[C---:B------:R-:W-:Y:S01]  /*0d20*/  LOP3.LUT R49, R20.reuse, 0x28, R193, 0xfe, !PT ;  /* 0x0000002814317812 */ /* 0x040fe200078efec1 */
[C---:B------:R-:W-:Y:S01]  /*0d30*/  IMAD R10, R3.reuse, R16, R15 ;  /* 0x00000010030a7224 */ /* 0x040fe200078e020f */
[--C-:B------:R-:W-:Y:S01]  /*0d40*/  LOP3.LUT R51, R20, 0x2e, R193.reuse, 0xfe, !PT ;  /* 0x0000002e14337812 */ /* 0x100fe200078efec1 */
[----:B------:R-:W-:Y:S01]  /*0d50*/  IMAD.HI.U32 R13, R4, R21, RZ ;  /* 0x00000015040d7227 */ /* 0x000fe200078e00ff */
[----:B------:R-:W-:Y:S01]  /*0d60*/  IABS R50, R49 ;  /* 0x0000003100327213 */ /* 0x000fe20000000000 */
[----:B------:R-:W-:Y:S01]  /*0d70*/  STL [R1+0x70], R140 ;  /* 0x0000708c01007387 */ /* 0x000fe20000100800 */
[--C-:B------:R-:W-:Y:S01]  /*0d80*/  LOP3.LUT R125, R20, 0x22, R193.reuse, 0xfe, !PT ;  /* 0x00000022147d7812 */ /* 0x100fe200078efec1 */
[C---:B------:R-:W-:Y:S01]  /*0d90*/  IMAD.HI.U32 R15, R4.reuse, R25, RZ ;  /* 0x00000019040f7227 */ /* 0x040fe200078e00ff */
[----:B------:R-:W-:Y:S01]  /*0da0*/  IABS R56, R51 ;  /* 0x0000003300387213 */ /* 0x000fe20000000000 */
[----:B------:R-:W-:Y:S01]  /*0db0*/  STL [R1+0x6c], R139 ;  /* 0x00006c8b01007387 */ /* 0x000fe20000100800 */
[----:B------:R-:W-:Y:S01]  /*0dc0*/  IABS R44, R125 ;  /* 0x0000007d002c7213 */ /* 0x000fe20000000000 */
[----:B------:R-:W-:Y:S01]  /*0dd0*/  IMAD.HI.U32 R16, R4, R27, RZ ;  /* 0x0000001b04107227 */ /* 0x000fe200078e00ff */
[C-C-:B------:R-:W-:Y:S01]  /*0de0*/  LOP3.LUT R117, R20.reuse, 0x32, R193.reuse, 0xfe, !PT ;  /* 0x0000003214757812 */ /* 0x140fe200078efec1 */
[----:B------:R-:W-:Y:S01]  /*0df0*/  STL [R1+0x68], R138 ;  /* 0x0000688a01007387 */ /* 0x000fe20000100800 */
[----:B------:R-:W-:Y:S01]  /*0e00*/  LOP3.LUT R119, R20, 0x2c, R193, 0xfe, !PT ;  /* 0x0000002c14777812 */ /* 0x000fe200078efec1 */
[----:B------:R-:W-:Y:S01]  /*0e10*/  IMAD.MOV R18, RZ, RZ, -R9 ;  /* 0x000000ffff127224 */ /* 0x000fe200078e0a09 */
[----:B------:R-:W-:Y:S01]  /*0e20*/  IABS R60, R117 ;  /* 0x00000075003c7213 */ /* 0x000fe20000000000 */
[----:B------:R-:W-:Y:S01]  /*0e30*/  IMAD.MOV R24, RZ, RZ, -R11 ;  /* 0x000000ffff187224 */ /* 0x000fe200078e0a0b */
[----:B------:R-:W-:Y:S01]  /*0e40*/  IABS R54, R119 ;  /* 0x0000007700367213 */ /* 0x000fe20000000000 */
[----:B------:R-:W-:Y:S01]  /*0e50*/  IMAD.MOV R26, RZ, RZ, -R13 ;  /* 0x000000ffff1a7224 */ /* 0x000fe200078e0a0d */
[----:B------:R-:W-:Y:S01]  /*0e60*/  LOP3.LUT R107, R0, 0x42, RZ, 0xfc, !PT ;  /* 0x00000042006b7812 */ /* 0x000fe200078efcff */
[----:B------:R-:W-:Y:S01]  /*0e70*/  IMAD.MOV R28, RZ, RZ, -R15 ;  /* 0x000000ffff1c7224 */ /* 0x000fe200078e0a0f */
[----:B------:R-:W-:Y:S01]  /*0e80*/  LOP3.LUT R55, R20, 0x36, R193, 0xfe, !PT ;  /* 0x0000003614377812 */ /* 0x000fe200078efec1 */
[----:B------:R-:W-:Y:S01]  /*0e90*/  IMAD.MOV R30, RZ, RZ, -R16 ;  /* 0x000000ffff1e7224 */ /* 0x000fe200078e0a10 */
[----:B------:R-:W-:Y:S01]  /*0ea0*/  IABS R76, R107 ;  /* 0x0000006b004c7213 */ /* 0x000fe20000000000 */
[C---:B------:R-:W-:Y:S01]  /*0eb0*/  IMAD R16, R3.reuse, R18, R17 ;  /* 0x0000001203107224 */ /* 0x040fe200078e0211 */
[----:B------:R-:W-:Y:S01]  /*0ec0*/  IABS R64, R55 ;  /* 0x0000003700407213 */ /* 0x000fe20000000000 */
[C---:B------:R-:W-:Y:S01]  /*0ed0*/  IMAD R18, R3.reuse, R24, R19 ;  /* 0x0000001803127224 */ /* 0x040fe200078e0213 */
[C---:B------:R-:W-:Y:S01]  /*0ee0*/  LOP3.LUT R95, R0.reuse, 0x4c, RZ, 0xfc, !PT ;  /* 0x0000004c005f7812 */ /* 0x040fe200078efcff */
[C---:B------:R-:W-:Y:S01]  /*0ef0*/  IMAD R24, R3.reuse, R26, R21 ;  /* 0x0000001a03187224 */ /* 0x040fe200078e0215 */
[----:B------:R-:W-:Y:S01]  /*0f00*/  LOP3.LUT R109, R0, 0x40, RZ, 0xfc, !PT ;  /* 0x00000040006d7812 */ /* 0x000fe200078efcff */
[C---:B------:R-:W-:Y:S01]  /*0f10*/  IMAD R26, R3.reuse, R28, R25 ;  /* 0x0000001c031a7224 */ /* 0x040fe200078e0219 */
[----:B------:R-:W-:Y:S01]  /*0f20*/  IABS R86, R95 ;  /* 0x0000005f00567213 */ /* 0x000fe20000000000 */
[----:B------:R-:W-:Y:S01]  /*0f30*/  IMAD R28, R3, R30, R27 ;  /* 0x0000001e031c7224 */ /* 0x000fe200078e021b */
[----:B------:R-:W-:Y:S01]  /*0f40*/  IABS R30, R137 ;  /* 0x00000089001e7213 */ /* 0x000fe20000000000 */
[----:B------:R-:W-:Y:S01]  /*0f50*/  IMAD.HI.U32 R15, R4, R36, RZ ;  /* 0x00000024040f7227 */ /* 0x000fe200078e00ff */
[----:B------:R-:W-:Y:S01]  /*0f60*/  IABS R74, R109 ;  /* 0x0000006d004a7213 */ /* 0x000fe20000000000 */
[----:B------:R-:W-:Y:S01]  /*0f70*/  STL [R1+0x64], R137 ;  /* 0x0000648901007387 */ /* 0x000fe20000100800 */
[----:B------:R-:W-:Y:S01]  /*0f80*/  LOP3.LUT R85, R0, 0x56, RZ, 0xfc, !PT ;  /* 0x0000005600557812 */ /* 0x000fe200078efcff */
[----:B------:R-:W-:Y:S01]  /*0f90*/  IMAD.HI.U32 R9, R4, R30, RZ ;  /* 0x0000001e04097227 */ /* 0x000fe200078e00ff */
[----:B------:R-:W-:-:S02]  /*0fa0*/  LOP3.LUT R97, R0, 0x4a, RZ, 0xfc, !PT ;  /* 0x0000004a00617812 */ /* 0x000fc400078efcff */
[----:B------:R-:W-:Y:S01]  /*0fb0*/  IABS R96, R85 ;  /* 0x0000005500607213 */ /* 0x000fe20000000000 */
[----:B------:R-:W-:Y:S01]  /*0fc0*/  IMAD.MOV R9, RZ, RZ, -R9 ;  /* 0x000000ffff097224 */ /* 0x000fe200078e0a09 */
[----:B------:R-:W-:Y:S01]  /*0fd0*/  IABS R84, R97 ;  /* 0x0000006100547213 */ /* 0x000fe20000000000 */
[----:B------:R-:W-:Y:S01]  /*0fe0*/  IMAD.MOV R15, RZ, RZ, -R15 ;  /* 0x000000ffff0f7224 */ /* 0x000fe200078e0a0f */
[C---:B------:R-:W-:Y:S01]  /*0ff0*/  LOP3.LUT R75, R0.reuse, 0x60, RZ, 0xfc, !PT ;  /* 0x00000060004b7812 */ /* 0x040fe200078efcff */
[C---:B------:R-:W-:Y:S01]  /*1000*/  IMAD R30, R3.reuse, R9, R30 ;  /* 0x00000009031e7224 */ /* 0x040fe200078e021e */
[----:B------:R-:W-:Y:S01]  /*1010*/  LOP3.LUT R87, R0, 0x54, RZ, 0xfc, !PT ;  /* 0x0000005400577812 */ /* 0x000fe200078efcff */
[----:B------:R-:W-:Y:S01]  /*1020*/  IMAD.HI.U32 R9, R4, R40, RZ ;  /* 0x0000002804097227 */ /* 0x000fe200078e00ff */
[----:B------:R-:W-:Y:S02]  /*1030*/  IABS R106, R75 ;  /* 0x0000004b006a7213 */ /* 0x000fe40000000000 */
[----:B------:R-:W-:Y:S01]  /*1040*/  IABS R94, R87 ;  /* 0x00000057005e7213 */ /* 0x000fe20000000000 */
[----:B------:R-:W-:Y:S01]  /*1050*/  IMAD R36, R3, R15, R36 ;  /* 0x0000000f03247224 */ /* 0x000fe200078e0224 */
[----:B------:R-:W-:Y:S01]  /*1060*/  LOP3.LUT R65, R0, 0x6a, RZ, 0xfc, !PT ;  /* 0x0000006a00417812 */ /* 0x000fe200078efcff */
[----:B------:R-:W-:Y:S01]  /*1070*/  IMAD.HI.U32 R15, R4, R46, RZ ;  /* 0x0000002e040f7227 */ /* 0x000fe200078e00ff */
[----:B------:R-:W-:-:S02]  /*1080*/  LOP3.LUT R77, R0, 0x5e, RZ, 0xfc, !PT ;  /* 0x0000005e004d7812 */ /* 0x000fc400078efcff */
[----:B------:R-:W-:Y:S01]  /*1090*/  IABS R116, R65 ;  /* 0x0000004100747213 */ /* 0x000fe20000000000 */
[----:B------:R-:W-:Y:S01]  /*10a0*/  IMAD.MOV R9, RZ, RZ, -R9 ;  /* 0x000000ffff097224 */ /* 0x000fe200078e0a09 */
[----:B------:R-:W-:Y:S01]  /*10b0*/  IABS R104, R77 ;  /* 0x0000004d00687213 */ /* 0x000fe20000000000 */
[----:B------:R-:W-:Y:S01]  /*10c0*/  IMAD.HI.U32 R13, R4, R34, RZ ;  /* 0x00000022040d7227 */ /* 0x000fe200078e00ff */
[C---:B------:R-:W-:Y:S02]  /*10d0*/  LOP3.LUT R67, R0.reuse, 0x68, RZ, 0xfc, !PT ;  /* 0x0000006800437812 */ /* 0x040fe400078efcff */
[C---:B------:R-:W-:Y:S01]  /*10e0*/  LOP3.LUT R39, R0.reuse, 0x74, RZ, 0xfc, !PT ;  /* 0x0000007400277812 */ /* 0x040fe200078efcff */
[----:B------:R-:W-:Y:S01]  /*10f0*/  IMAD.MOV R15, RZ, RZ, -R15 ;  /* 0x000000ffff0f7224 */ /* 0x000fe200078e0a0f */
[----:B------:R-:W-:Y:S01]  /*1100*/  IABS R114, R67 ;  /* 0x0000004300727213 */ /* 0x000fe20000000000 */
[C---:B------:R-:W-:Y:S01]  /*1110*/  IMAD R40, R3.reuse, R9, R40 ;  /* 0x0000000903287224 */ /* 0x040fe200078e0228 */
[----:B------:R-:W-:Y:S01]  /*1120*/  IABS R126, R39 ;  /* 0x00000027007e7213 */ /* 0x000fe20000000000 */
[----:B------:R-:W-:Y:S01]  /*1130*/  IMAD.MOV R13, RZ, RZ, -R13 ;  /* 0x000000ffff0d7224 */ /* 0x000fe200078e0a0d */
[----:B------:R-:W-:Y:S01]  /*1140*/  LOP3.LUT R31, R0, 0x7e, RZ, 0xfc, !PT ;  /* 0x0000007e001f7812 */ /* 0x000fe200078efcff */
[----:B------:R-:W-:Y:S01]  /*1150*/  IMAD.HI.U32 R9, R4, R50, RZ ;  /* 0x0000003204097227 */ /* 0x000fe200078e00ff */
[----:B------:R-:W-:-:S02]  /*1160*/  ISETP.GT.U32.AND P1, PT, R3, R8, PT ;  /* 0x000000080300720c */ /* 0x000fc40003f24070 */
[----:B------:R-:W-:Y:S01]  /*1170*/  IABS R136, R31 ;  /* 0x0000001f00887213 */ /* 0x000fe20000000000 */
[C---:B------:R-:W-:Y:S01]  /*1180*/  IMAD R46, R3.reuse, R15, R46 ;  /* 0x0000000f032e7224 */ /* 0x040fe200078e022e */
[C---:B------:R-:W-:Y:S01]  /*1190*/  ISETP.GT.U32.AND P2, PT, R3.reuse, R6, PT ;  /* 0x000000060300720c */ /* 0x040fe20003f44070 */
[C---:B------:R-:W-:Y:S01]  /*11a0*/  IMAD R34, R3.reuse, R13, R34 ;  /* 0x0000000d03227224 */ /* 0x040fe200078e0222 */
[--C-:B------:R-:W-:Y:S01]  /*11b0*/  LOP3.LUT R135, R20, 0x16, R193.reuse, 0xfe, !PT ;  /* 0x0000001614877812 */ /* 0x100fe200078efec1 */
[----:B------:R-:W-:Y:S01]  /*11c0*/  IMAD.HI.U32 R15, R4, R56, RZ ;  /* 0x00000038040f7227 */ /* 0x000fe200078e00ff */
[C---:B------:R-:W-:Y:S02]  /*11d0*/  ISETP.GT.U32.AND P4, PT, R3.reuse, R16, PT ;  /* 0x000000100300720c */ /* 0x040fe40003f84070 */
[----:B------:R-:W-:Y:S01]  /*11e0*/  LOP3.LUT R129, R20, 0x1c, R193, 0xfe, !PT ;  /* 0x0000001c14817812 */ /* 0x000fe200078efec1 */
[----:B------:R-:W-:Y:S01]  /*11f0*/  IMAD.MOV R9, RZ, RZ, -R9 ;  /* 0x000000ffff097224 */ /* 0x000fe200078e0a09 */
[----:B------:R-:W-:Y:S01]  /*1200*/  IABS R32, R135 ;  /* 0x0000008700207213 */ /* 0x000fe20000000000 */
[----:B------:R-:W-:Y:S01]  /*1210*/  IMAD.HI.U32 R13, R4, R44, RZ ;  /* 0x0000002c040d7227 */ /* 0x000fe200078e00ff */
[----:B------:R-:W-:Y:S01]  /*1220*/  IABS R38, R129 ;  /* 0x0000008100267213 */ /* 0x000fe20000000000 */
[----:B------:R-:W-:Y:S01]  /*1230*/  STL [R1+0x60], R135 ;  /* 0x0000608701007387 */ /* 0x000fe20000100800 */
[C---:B------:R-:W-:Y:S01]  /*1240*/  ISETP.GT.U32.AND P5, PT, R3.reuse, R14, PT ;  /* 0x0000000e0300720c */ /* 0x040fe20003fa4070 */
[----:B------:R-:W-:Y:S01]  /*1250*/  IMAD.MOV R15, RZ, RZ, -R15 ;  /* 0x000000ffff0f7224 */ /* 0x000fe200078e0a0f */
[C-C-:B------:R-:W-:Y:S01]  /*1260*/  LOP3.LUT R45, R20.reuse, 0x20, R193.reuse, 0xfe, !PT ;  /* 0x00000020142d7812 */ /* 0x140fe200078efec1 */
[C---:B------:R-:W-:Y:S01]  /*1270*/  IMAD R50, R3.reuse, R9, R50 ;  /* 0x0000000903327224 */ /* 0x040fe200078e0232 */
[----:B------:R-:W-:Y:S01]  /*1280*/  LOP3.LUT R47, R20, 0x26, R193, 0xfe, !PT ;  /* 0x00000026142f7812 */ /* 0x000fe200078efec1 */
[----:B------:R-:W-:Y:S01]  /*1290*/  IMAD.MOV R13, RZ, RZ, -R13 ;  /* 0x000000ffff0d7224 */ /* 0x000fe200078e0a0d */
[----:B------:R-:W-:Y:S01]  /*12a0*/  IABS R42, R45 ;  /* 0x0000002d002a7213 */ /* 0x000fe20000000000 */
[----:B------:R-:W-:Y:S01]  /*12b0*/  IMAD.HI.U32 R9, R4, R60, RZ ;  /* 0x0000003c04097227 */ /* 0x000fe200078e00ff */
[----:B------:R-:W-:Y:S01]  /*12c0*/  IABS R48, R47 ;  /* 0x0000002f00307213 */ /* 0x000fe20000000000 */
[----:B------:R-:W-:Y:S01]  /*12d0*/  STL [R1+0x5c], R133 ;  /* 0x00005c8501007387 */ /* 0x000fe20000100800 */
[C-C-:B------:R-:W-:Y:S01]  /*12e0*/  LOP3.LUT R121, R20.reuse, 0x2a, R193.reuse, 0xfe, !PT ;  /* 0x0000002a14797812 */ /* 0x140fe200078efec1 */
[C---:B------:R-:W-:Y:S01]  /*12f0*/  IMAD R56, R3.reuse, R15, R56 ;  /* 0x0000000f03387224 */ /* 0x040fe200078e0238 */
[----:B------:R-:W-:Y:S01]  /*1300*/  LOP3.LUT R53, R20, 0x30, R193, 0xfe, !PT ;  /* 0x0000003014357812 */ /* 0x000fe200078efec1 */
[C---:B------:R-:W-:Y:S01]  /*1310*/  IMAD R44, R3.reuse, R13, R44 ;  /* 0x0000000d032c7224 */ /* 0x040fe200078e022c */
[----:B------:R-:W-:Y:S01]  /*1320*/  IABS R52, R121 ;  /* 0x0000007900347213 */ /* 0x000fe20000000000 */
[----:B------:R-:W-:Y:S01]  /*1330*/  IMAD.MOV R15, RZ, RZ, -R9 ;  /* 0x000000ffff0f7224 */ /* 0x000fe200078e0a09 */
[----:B------:R-:W-:Y:S01]  /*1340*/  IABS R58, R53 ;  /* 0x00000035003a7213 */ /* 0x000fe20000000000 */
[----:B------:R-:W-:Y:S01]  /*1350*/  IMAD.HI.U32 R13, R4, R54, RZ ;  /* 0x00000036040d7227 */ /* 0x000fe200078e00ff */
[C-C-:B------:R-:W-:Y:S01]  /*1360*/  LOP3.LUT R115, R20.reuse, 0x34, R193.reuse, 0xfe, !PT ;  /* 0x0000003414737812 */ /* 0x140fe200078efec1 */
[----:B------:R-:W-:Y:S01]  /*1370*/  STL [R1+0x58], R131 ;  /* 0x0000588301007387 */ /* 0x000fe20000100800 */
        /* <DEDUP_REMOVED lines=14> */
[----:B------:R-:W-:Y:S01]  /*1460*/  LOP3.LUT R59, R20, 0x3e, R193, 0xfe, !PT ;  /* 0x0000003e143b7812 */ /* 0x000fe200078efec1 */
[----:B------:R-:W-:Y:S01]  /*1470*/  STL [R1+0x50], R127 ;  /* 0x0000507f01007387 */ /* 0x000fe20000100800 */
[C---:B------:R-:W-:Y:S01]  /*1480*/  LOP3.LUT R105, R0.reuse, 0x44, RZ, 0xfc, !PT ;  /* 0x0000004400697812 */ /* 0x040fe200078efcff */
[C---:B------:R-:W-:Y:S01]  /*1490*/  IMAD R76, R3.reuse, R15, R76 ;  /* 0x0000000f034c7224 */ /* 0x040fe200078e024c */
[----:B------:R-:W-:Y:S01]  /*14a0*/  LOP3.LUT R103, R0, 0x46, RZ, 0xfc, !PT ;  /* 0x0000004600677812 */ /* 0x000fe200078efcff */
[----:B------:R-:W-:Y:S01]  /*14b0*/  IMAD.MOV R13, RZ, RZ, -R13 ;  /* 0x000000ffff0d7224 */ /* 0x000fe200078e0a0d */
[----:B------:R-:W-:Y:S01]  /*14c0*/  IABS R72, R59 ;  /* 0x0000003b00487213 */ /* 0x000fe20000000000 */
[----:B------:R-:W-:Y:S01]  /*14d0*/  IMAD.HI.U32 R15, R4, R86, RZ ;  /* 0x00000056040f7227 */ /* 0x000fe200078e00ff */
[----:B------:R-:W-:Y:S01]  /*14e0*/  IABS R78, R105 ;  /* 0x00000069004e7213 */ /* 0x000fe20000000000 */
[----:B------:R-:W-:Y:S01]  /*14f0*/  STL [R1+0x4c], R45 ;  /* 0x00004c2d01007387 */ /* 0x000fe20000100800 */
[----:B------:R-:W-:Y:S01]  /*1500*/  IABS R80, R103 ;  /* 0x0000006700507213 */ /* 0x000fe20000000000 */
[C---:B------:R-:W-:Y:S01]  /*1510*/  IMAD R64, R3.reuse, R13, R64 ;  /* 0x0000000d03407224 */ /* 0x040fe200078e0240 */
[C---:B------:R-:W-:Y:S01]  /*1520*/  LOP3.LUT R99, R0.reuse, 0x48, RZ, 0xfc, !PT ;  /* 0x0000004800637812 */ /* 0x040fe200078efcff */
[----:B------:R-:W-:Y:S01]  /*1530*/  IMAD.MOV R15, RZ, RZ, -R15 ;  /* 0x000000ffff0f7224 */ /* 0x000fe200078e0a0f */
[----:B------:R-:W-:Y:S01]  /*1540*/  LOP3.LUT R93, R0, 0x4e, RZ, 0xfc, !PT ;  /* 0x0000004e005d7812 */ /* 0x000fe200078efcff */
        /* <DEDUP_REMOVED lines=11> */
[----:B------:R-:W-:Y:S01]  /*1600*/  LOP3.LUT R91, R0, 0x50, RZ, 0xfc, !PT ;  /* 0x00000050005b7812 */ /* 0x000fe200078efcff */
[C---:B------:R-:W-:Y:S01]  /*1610*/  IMAD R74, R3.reuse, R13, R74 ;  /* 0x0000000d034a7224 */ /* 0x040fe200078e024a */
[----:B------:R-:W-:Y:S01]  /*1620*/  IABS R98, R83 ;  /* 0x0000005300627213 */ /* 0x000fe20000000000 */
[----:B------:R-:W-:Y:S01]  /*1630*/  IMAD.MOV R15, RZ, RZ, -R15 ;  /* 0x000000ffff0f7224 */ /* 0x000fe200078e0a0f */
[----:B------:R-:W-:Y:S01]  /*1640*/  IABS R90, R91 ;  /* 0x0000005b005a7213 */ /* 0x000fe20000000000 */
[----:B------:R-:W-:Y:S01]  /*1650*/  IMAD.HI.U32 R13, R4, R84, RZ ;  /* 0x00000054040d7227 */ /* 0x000fe200078e00ff */
[C---:B------:R-:W-:Y:S01]  /*1660*/  LOP3.LUT R79, R0.reuse, 0x5c, RZ, 0xfc, !PT ;  /* 0x0000005c004f7812 */ /* 0x040fe200078efcff */
[----:B------:R-:W-:Y:S01]  /*1670*/  STL [R1+0x40], R47 ;  /* 0x0000402f01007387 */ /* 0x000fe20000100800 */
[C---:B------:R-:W-:Y:S01]  /*1680*/  LOP3.LUT R81, R0.reuse, 0x5a, RZ, 0xfc, !PT ;  /* 0x0000005a00517812 */ /* 0x040fe200078efcff */
[C---:B------:R-:W-:Y:S01]  /*1690*/  IMAD R96, R3.reuse, R15, R96 ;  /* 0x0000000f03607224 */ /* 0x040fe200078e0260 */
[----:B------:R-:W-:Y:S01]  /*16a0*/  IABS R102, R79 ;  /* 0x0000004f00667213 */ /* 0x000fe20000000000 */
        /* <DEDUP_REMOVED lines=21> */
[C---:B------:R-:W-:Y:S01]  /*1800*/  LOP3.LUT R41, R0.reuse, 0x72, RZ, 0xfc, !PT ;  /* 0x0000007200297812 */ /* 0x040fe200078efcff */
[C---:B------:R-:W-:Y:S01]  /*1810*/  IMAD R94, R3.reuse, R13, R94 ;  /* 0x0000000d035e7224 */ /* 0x040fe200078e025e */
[----:B------:R-:W-:Y:S01]  /*1820*/  IABS R122, R43 ;  /* 0x0000002b007a7213 */ /* 0x000fe20000000000 */
[----:B------:R-:W-:Y:S01]  /*1830*/  IMAD.MOV R15, RZ, RZ, -R15 ;  /* 0x000000ffff0f7224 */ /* 0x000fe200078e0a0f */
[----:B------:R-:W-:Y:S01]  /*1840*/  LOP3.LUT R37, R0, 0x76, RZ, 0xfc, !PT ;  /* 0x0000007600257812 */ /* 0x000fe200078efcff */
[----:B------:R-:W-:Y:S01]  /*1850*/  IMAD.HI.U32 R13, R4, R104, RZ ;  /* 0x00000068040d7227 */ /* 0x000fe200078e00ff */
[----:B------:R-:W-:Y:S01]  /*1860*/  LOP3.LUT R63, R0, 0x6c, RZ, 0xfc, !PT ;  /* 0x0000006c003f7812 */ /* 0x000fe200078efcff */
[----:B------:R-:W-:Y:S01]  /*1870*/  STL [R1+0x30], R51 ;  /* 0x0000303301007387 */ /* 0x000fe20000100800 */
[----:B------:R-:W-:Y:S01]  /*1880*/  IABS R124, R41 ;  /* 0x00000029007c7213 */ /* 0x000fe20000000000 */
[C---:B------:R-:W-:Y:S01]  /*1890*/  IMAD R116, R3.reuse, R15, R116 ;  /* 0x0000000f03747224 */ /* 0x040fe200078e0274 */
[----:B------:R-:W-:Y:S01]  /*18a0*/  IABS R15, R147 ;  /* 0x00000093000f7213 */ /* 0x000fe20000000000 */
[----:B------:R-:W-:Y:S01]  /*18b0*/  IMAD.MOV R13, RZ, RZ, -R13 ;  /* 0x000000ffff0d7224 */ /* 0x000fe200078e0a0d */
[----:B------:R-:W-:Y:S01]  /*18c0*/  IABS R128, R37 ;  /* 0x0000002500807213 */ /* 0x000fe20000000000 */
[----:B------:R-:W-:Y:S01]  /*18d0*/  @!P1 IMAD.IADD R8, R8, 0x1, -R3 ;  /* 0x0000000108089824 */ /* 0x000fe200078e0a03 */
[----:B------:R-:W-:Y:S01]  /*18e0*/  IABS R118, R63 ;  /* 0x0000003f00767213 */ /* 0x000fe20000000000 */
[C---:B------:R-:W-:Y:S01]  /*18f0*/  IMAD R104, R3.reuse, R13, R104 ;  /* 0x0000000d03687224 */ /* 0x040fe200078e0268 */
[----:B------:R-:W-:Y:S01]  /*1900*/  LOP3.LUT R35, R0, 0x78, RZ, 0xfc, !PT ;  /* 0x0000007800237812 */ /* 0x000fe200078efcff */
[----:B------:R-:W-:Y:S01]  /*1910*/  IMAD.HI.U32 R13, R4, R114, RZ ;  /* 0x00000072040d7227 */ /* 0x000fe200078e00ff */
[----:B------:R-:W-:Y:S01]  /*1920*/  ISETP.GT.U32.AND P3, PT, R3, R8, PT ;  /* 0x000000080300720c */ /* 0x000fe20003f64070 */
[----:B------:R-:W-:Y:S01]  /*1930*/  STL [R1+0x2c], R53 ;  /* 0x00002c3501007387 */ /* 0x000fe20000100800 */
[C---:B------:R-:W-:Y:S01]  /*1940*/  LOP3.LUT R33, R0.reuse, 0x7a, RZ, 0xfc, !PT ;  /* 0x0000007a00217812 */ /* 0x040fe200078efcff */
[----:B------:R-:W-:Y:S01]  /*1950*/  IMAD.HI.U32 R5, R5, R15, RZ ;  /* 0x0000000f05057227 */ /* 0x000fe200078e00ff */
[----:B------:R-:W-:Y:S01]  /*1960*/  LOP3.LUT R29, R0, 0x7c, RZ, 0xfc, !PT ;  /* 0x0000007c001d7812 */ /* 0x000fe200078efcff */
[----:B------:R-:W-:Y:S01]  /*1970*/  STL [R1+0x28], R117 ;  /* 0x0000287501007387 */ /* 0x000fe20000100800 */
[----:B------:R-:W-:Y:S01]  /*1980*/  IABS R130, R35 ;  /* 0x0000002300827213 */ /* 0x000fe20000000000 */
[----:B------:R-:W-:Y:S01]  /*1990*/  IMAD.MOV R13, RZ, RZ, -R13 ;  /* 0x000000ffff0d7224 */ /* 0x000fe200078e0a0d */
[----:B------:R-:W-:Y:S01]  /*19a0*/  IABS R132, R33 ;  /* 0x0000002100847213 */ /* 0x000fe20000000000 */
[----:B------:R-:W-:Y:S01]  /*19b0*/  IMAD.MOV R5, RZ, RZ, -R5 ;  /* 0x000000ffff057224 */ /* 0x000fe200078e0a05 */
[----:B------:R-:W-:Y:S01]  /*19c0*/  IABS R134, R29 ;  /* 0x0000001d00867213 */ /* 0x000fe20000000000 */
[----:B------:R-:W-:Y:S01]  /*19d0*/  IMAD R114, R3, R13, R114 ;  /* 0x0000000d03727224 */ /* 0x000fe200078e0272 */
[----:B------:R-:W-:Y:S01]  /*19e0*/  STL [R1+0x24], R115 ;  /* 0x0000247301007387 */ /* 0x000fe20000100800 */
[----:B------:R-:W-:Y:S01]  /*19f0*/  IMAD R5, R2, R5, R15 ;  /* 0x0000000502057224 */ /* 0x000fe200078e020f */
[----:B------:R-:W1:Y:S01]  /*1a00*/  LDC.64 R20, c[0x0][0x3a8] ;  /* 0x0000ea00ff147b82 */ /* 0x000e620000000a00 */
[----:B------:R-:W-:Y:S01]  /*1a10*/  IMAD.HI.U32 R13, R4, R126, RZ ;  /* 0x0000007e040d7227 */ /* 0x000fe200078e00ff */
[----:B------:R-:W-:Y:S01]  /*1a20*/  STL [R1+0x20], R55 ;  /* 0x0000203701007387 */ /* 0x000fe20000100800 */
[----:B------:R-:W-:-:S02]  /*1a30*/  LOP3.LUT R25, R193, 0x8, RZ, 0xfc, !PT ;  /* 0x00000008c1197812 */ /* 0x000fc400078efcff */
[----:B------:R-:W-:Y:S01]  /*1a40*/  IMAD.MOV R13, RZ, RZ, -R13 ;  /* 0x000000ffff0d7224 */ /* 0x000fe200078e0a0d */
[----:B------:R-:W-:Y:S01]  /*1a50*/  ISETP.GT.U32.AND P0, PT, R2, R5, PT ;  /* 0x000000050200720c */ /* 0x000fe20003f04070 */
[----:B------:R-:W-:Y:S01]  /*1a60*/  @!P2 IMAD.IADD R6, R6, 0x1, -R3 ;  /* 0x000000010606a824 */ /* 0x000fe200078e0a03 */
[C---:B------:R-:W-:Y:S01]  /*1a70*/  ISETP.GT.U32.AND P2, PT, R3.reuse, R10, PT ;  /* 0x0000000a0300720c */ /* 0x040fe20003f44070 */
[C---:B------:R-:W-:Y:S01]  /*1a80*/  IMAD R126, R3.reuse, R13, R126 ;  /* 0x0000000d037e7224 */ /* 0x040fe200078e027e */
[----:B------:R-:W-:Y:S01]  /*1a90*/  STL [R1+0x1c], R57 ;  /* 0x00001c3901007387 */ /* 0x000fe20000100800 */
[C---:B------:R-:W-:Y:S01]  /*1aa0*/  IMAD.HI.U32 R13, R4.reuse, R136, RZ ;  /* 0x00000088040d7227 */ /* 0x040fe200078e00ff */
[----:B------:R-:W-:Y:S02]  /*1ab0*/  ISETP.GT.U32.AND P6, PT, R3, R6, PT ;  /* 0x000000060300720c */ /* 0x000fe40003fc4070 */
[----:B------:R-:W-:Y:S01]  /*1ac0*/  STL [R1+0x18], R113 ;  /* 0x0000187101007387 */ /* 0x000fe20000100800 */
[----:B------:R-:W-:Y:S01]  /*1ad0*/  IMAD.MOV R13, RZ, RZ, -R13 ;  /* 0x000000ffff0d7224 */ /* 0x000fe200078e0a0d */
[----:B------:R-:W-:Y:S01]  /*1ae0*/  LOP3.LUT R15, R193, 0x10, RZ, 0xfc, !PT ;  /* 0x00000010c10f7812 */ /* 0x000fe200078efcff */
[----:B------:R-:W-:Y:S01]  /*1af0*/  IMAD.HI.U32 R11, R4, R32, RZ ;  /* 0x00000020040b7227 */ /* 0x000fe200078e00ff */
[----:B------:R-:W-:Y:S03]  /*1b00*/  STL [R1+0x14], R111 ;  /* 0x0000146f01007387 */ /* 0x000fe60000100800 */
[----:B------:R-:W-:Y:S01]  /*1b10*/  @!P0 IMAD.IADD R5, R5, 0x1, -R2 ;  /* 0x0000000105058824 */ /* 0x000fe200078e0a02 */
[----:B------:R-:W-:Y:S01]  /*1b20*/  STL [R1+0x10], R59 ;  /* 0x0000103b01007387 */ /* 0x000fe20000100800 */
[----:B------:R-:W-:-:S02]  /*1b30*/  IMAD R136, R3, R13, R136 ;  /* 0x0000000d03887224 */ /* 0x000fc400078e0288 */
[--C-:B------:R-:W-:Y:S01]  /*1b40*/  @!P2 IMAD.IADD R10, R10, 0x1, -R3.reuse ;  /* 0x000000010a0aa824 */ /* 0x100fe200078e0a03 */
[----:B------:R-:W-:Y:S01]  /*1b50*/  ISETP.GT.U32.AND P0, PT, R2, R5, PT ;  /* 0x000000050200720c */ /* 0x000fe20003f04070 */
[----:B------:R-:W-:Y:S01]  /*1b60*/  @!P3 IMAD.IADD R8, R8, 0x1, -R3 ;  /* 0x000000010808b824 */ /* 0x000fe200078e0a03 */
[C---:B------:R-:W-:Y:S01]  /*1b70*/  ISETP.GT.U32.AND P1, PT, R3.reuse, R136, PT ;  /* 0x000000880300720c */ /* 0x040fe20003f24070 */
[----:B------:R-:W-:Y:S01]  /*1b80*/  IMAD.HI.U32 R17, R4, R38, RZ ;  /* 0x0000002604117227 */ /* 0x000fe200078e00ff */
[C---:B------:R-:W-:Y:S01]  /*1b90*/  ISETP.GT.U32.AND P2, PT, R3.reuse, R28, PT ;  /* 0x0000001c0300720c */ /* 0x040fe20003f44070 */
[----:B------:R-:W-:Y:S01]  /*1ba0*/  STL [R1+0xc], R109 ;  /* 0x00000c6d01007387 */ /* 0x000fe20000100800 */
[C---:B------:R-:W-:Y:S01]  /*1bb0*/  ISETP.GT.U32.AND P3, PT, R3.reuse, R24, PT ;  /* 0x000000180300720c */ /* 0x040fe20003f64070 */
[----:B------:R-:W-:Y:S02]  /*1bc0*/  IMAD.MOV R11, RZ, RZ, -R11 ;  /* 0x000000ffff0b7224 */ /* 0x000fe400078e0a0b */
[----:B------:R-:W-:Y:S01]  /*1bd0*/  @!P4 IMAD.IADD R16, R16, 0x1, -R3 ;  /* 0x000000011010c824 */ /* 0x000fe200078e0a03 */
[----:B------:R-:W-:Y:S01]  /*1be0*/  ISETP.GT.U32.AND P4, PT, R3, R34, PT ;  /* 0x000000220300720c */ /* 0x000fe20003f84070 */
[----:B------:R-:W-:Y:S01]  /*1bf0*/  IMAD.MOV R17, RZ, RZ, -R17 ;  /* 0x000000ffff117224 */ /* 0x000fe200078e0a11 */
[----:B------:R-:W-:Y:S01]  /*1c00*/  STL [R1+0xc8], R107 ;  /* 0x0000c86b01007387 */ /* 0x000fe20000100800 */
[----:B------:R-:W-:Y:S01]  /*1c10*/  @!P0 IMAD.IADD R5, R5, 0x1, -R2 ;  /* 0x0000000105058824 */ /* 0x000fe200078e0a02 */
[C---:B------:R-:W-:Y:S01]  /*1c20*/  ISETP.GT.U32.AND P0, PT, R3.reuse, R12, PT ;  /* 0x0000000c0300720c */ /* 0x040fe20003f04070 */
[----:B------:R-:W-:Y:S01]  /*1c30*/  @!P1 IMAD.IADD R136, R136, 0x1, -R3 ;  /* 0x0000000188889824 */ /* 0x000fe200078e0a03 */
[C---:B------:R-:W-:Y:S01]  /*1c40*/  ISETP.GT.U32.AND P1, PT, R3.reuse, R18, PT ;  /* 0x000000120300720c */ /* 0x040fe20003f24070 */
[C---:B------:R-:W-:Y:S01]  /*1c50*/  IMAD R32, R3.reuse, R11, R32 ;  /* 0x0000000b03207224 */ /* 0x040fe200078e0220 */
[----:B------:R-:W-:Y:S01]  /*1c60*/  SHF.R.S32.HI R2, RZ, 0x6, R101 ;  /* 0x00000006ff027819 */ /* 0x000fe20000011465 */
[--C-:B------:R-:W-:Y:S01]  /*1c70*/  @!P2 IMAD.IADD R28, R28, 0x1, -R3.reuse ;  /* 0x000000011c1ca824 */ /* 0x100fe200078e0a03 */
[----:B------:R-:W-:Y:S01]  /*1c80*/  STL [R1+0xc4], R105 ;  /* 0x0000c46901007387 */ /* 0x000fe20000100800 */
[C---:B------:R-:W-:Y:S01]  /*1c90*/  IMAD R38, R3.reuse, R17, R38 ;  /* 0x0000001103267224 */ /* 0x040fe200078e0226 */
[----:B------:R-:W-:Y:S01]  /*1ca0*/  SGXT R2, R2, 0x1 ;  /* 0x000000010202781a */ /* 0x000fe20000000200 */
[--C-:B------:R-:W-:Y:S01]  /*1cb0*/  @!P6 IMAD.IADD R6, R6, 0x1, -R3.reuse ;  /* 0x000000010606e824 */ /* 0x100fe200078e0a03 */
[C---:B------:R-:W-:Y:S01]  /*1cc0*/  ISETP.GT.U32.AND P6, PT, R3.reuse, R26, PT ;  /* 0x0000001a0300720c */ /* 0x040fe20003fc4070 */
        /* <DEDUP_REMOVED lines=10> */
[----:B------:R-:W-:Y:S01]  /*1d70*/  IMAD.HI.U32 R11, R4, R42, RZ ;  /* 0x0000002a040b7227 */ /* 0x000fe200078e00ff */
[C---:B------:R-:W-:Y:S01]  /*1d80*/  ISETP.GT.U32.AND P4, PT, R3.reuse, R18, PT ;  /* 0x000000120300720c */ /* 0x040fe20003f84070 */
[----:B------:R-:W-:Y:S02]  /*1d90*/  STL [R1+0x100], R103 ;  /* 0x0001006701007387 */ /* 0x000fe40000100800 */
        /* <DEDUP_REMOVED lines=8> */
[----:B------:R-:W-:Y:S01]  /*1e20*/  @!P5 IMAD.IADD R32, R32, 0x1, -R3 ;  /* 0x000000012020d824 */ /* 0x000fe200078e0a03 */
[C---:B------:R-:W-:Y:S01]  /*1e30*/  ISETP.GT.U32.AND P5, PT, R3.reuse, R16, PT ;  /* 0x000000100300720c */ /* 0x040fe20003fa4070 */
[----:B------:R-:W-:Y:S01]  /*1e40*/  IMAD.MOV R11, RZ, RZ, -R11 ;  /* 0x000000ffff0b7224 */ /* 0x000fe200078e0a0b */
[----:B------:R-:W-:Y:S01]  /*1e50*/  STL [R1+0xfc], R99 ;  /* 0x0000fc6301007387 */ /* 0x000fe20000100800 */
[--C-:B------:R-:W-:Y:S01]  /*1e60*/  @!P3 IMAD.IADD R38, R38, 0x1, -R3.reuse ;  /* 0x000000012626b824 */ /* 0x100fe200078e0a03 */
[C---:B------:R-:W-:Y:S01]  /*1e70*/  ISETP.GT.U32.AND P3, PT, R3.reuse, R26, PT ;  /* 0x0000001a0300720c */ /* 0x040fe20003f64070 */
[C---:B------:R-:W-:Y:S01]  /*1e80*/  IMAD R42, R3.reuse, R11, R42 ;  /* 0x0000000b032a7224 */ /* 0x040fe200078e022a */
[----:B------:R-:W-:Y:S01]  /*1e90*/  STL [R1+0xf8], R97 ;  /* 0x0000f86101007387 */ /* 0x000fe20000100800 */
[--C-:B------:R-:W-:Y:S01]  /*1ea0*/  @!P0 IMAD.IADD R14, R14, 0x1, -R3.reuse ;  /* 0x000000010e0e8824 */ /* 0x100fe200078e0a03 */
[C---:B------:R-:W-:Y:S01]  /*1eb0*/  ISETP.GT.U32.AND P0, PT, R3.reuse, R30, PT ;  /* 0x0000001e0300720c */ /* 0x040fe20003f04070 */
[--C-:B------:R-:W-:Y:S01]  /*1ec0*/  @!P4 IMAD.IADD R18, R18, 0x1, -R3.reuse ;  /* 0x000000011212c824 */ /* 0x100fe200078e0a03 */
[C---:B------:R-:W-:Y:S01]  /*1ed0*/  ISETP.GT.U32.AND P4, PT, R3.reuse, R34, PT ;  /* 0x000000220300720c */ /* 0x040fe20003f84070 */
[--C-:B------:R-:W-:Y:S01]  /*1ee0*/  @!P1 IMAD.IADD R24, R24, 0x1, -R3.reuse ;  /* 0x0000000118189824 */ /* 0x100fe200078e0a03 */
[C---:B------:R-:W-:Y:S01]  /*1ef0*/  ISETP.GT.U32.AND P1, PT, R3.reuse, R36, PT ;  /* 0x000000240300720c */ /* 0x040fe20003f24070 */
[----:B------:R-:W-:Y:S01]  /*1f00*/  IMAD.HI.U32 R17, R4, R48, RZ ;  /* 0x0000003004117227 */ /* 0x000fe200078e00ff */
[----:B------:R-:W-:Y:S03]  /*1f10*/  STL [R1+0xf4], R95 ;  /* 0x0000f45f01007387 */ /* 0x000fe60000100800 */
[----:B------:R-:W-:Y:S01]  /*1f20*/  @!P2 IMAD.IADD R28, R28, 0x1, -R3 ;  /* 0x000000011c1ca824 */ /* 0x000fe200078e0a03 */
[----:B------:R-:W-:Y:S01]  /*1f30*/  ISETP.GT.U32.AND P2, PT, R3, R42, PT ;  /* 0x0000002a0300720c */ /* 0x000fe20003f44070 */
[----:B------:R-:W-:Y:S01]  /*1f40*/  IMAD.MOV R17, RZ, RZ, -R17 ;  /* 0x000000ffff117224 */ /* 0x000fe200078e0a11 */
[----:B------:R-:W-:Y:S01]  /*1f50*/  STL [R1+0xf0], R93 ;  /* 0x0000f05d01007387 */ /* 0x000fe20000100800 */
[----:B------:R-:W-:-:S03]  /*1f60*/  IMAD.HI.U32 R11, R4, R52, RZ ;  /* 0x00000034040b7227 */ /* 0x000fc600078e00ff */
[----:B------:R-:W-:Y:S01]  /*1f70*/  STL [R1+0xec], R91 ;  /* 0x0000ec5b01007387 */ /* 0x000fe20000100800 */
[--C-:B------:R-:W-:Y:S01]  /*1f80*/  @!P5 IMAD.IADD R16, R16, 0x1, -R3.reuse ;  /* 0x000000011010d824 */ /* 0x100fe200078e0a03 */
[C---:B------:R-:W-:Y:S01]  /*1f90*/  ISETP.GT.U32.AND P5, PT, R3.reuse, R32, PT ;  /* 0x000000200300720c */ /* 0x040fe20003fa4070 */
[C---:B------:R-:W-:Y:S01]  /*1fa0*/  IMAD R48, R3.reuse, R17, R48 ;  /* 0x0000001103307224 */ /* 0x040fe200078e0230 */
[----:B------:R-:W-:Y:S01]  /*1fb0*/  STL [R1+0xe8], R89 ;  /* 0x0000e85901007387 */ /* 0x000fe20000100800 */
[--C-:B------:R-:W-:Y:S01]  /*1fc0*/  @!P6 IMAD.IADD R10, R10, 0x1, -R3.reuse ;  /* 0x000000010a0ae824 */ /* 0x100fe200078e0a03 */
[C---:B------:R-:W-:Y:S01]  /*1fd0*/  ISETP.GT.U32.AND P6, PT, R3.reuse, R38, PT ;  /* 0x000000260300720c */ /* 0x040fe20003fc4070 */
[----:B------:R-:W-:Y:S01]  /*1fe0*/  @!P3 IMAD.IADD R26, R26, 0x1, -R3 ;  /* 0x000000011a1ab824 */ /* 0x000fe200078e0a03 */
[C---:B------:R-:W-:Y:S01]  /*1ff0*/  ISETP.GT.U32.AND P3, PT, R3.reuse, R40, PT ;  /* 0x000000280300720c */ /* 0x040fe20003f64070 */
[----:B------:R-:W-:Y:S01]  /*2000*/  IMAD.HI.U32 R17, R4, R58, RZ ;  /* 0x0000003a04117227 */ /* 0x000fe200078e00ff */
[----:B------:R-:W-:Y:S03]  /*2010*/  STL [R1+0xe4], R87 ;  /* 0x0000e45701007387 */ /* 0x000fe60000100800 */
[----:B------:R-:W-:Y:S01]  /*2020*/  IMAD.MOV R11, RZ, RZ, -R11 ;  /* 0x000000ffff0b7224 */ /* 0x000fe200078e0a0b */
[----:B------:R-:W-:Y:S01]  /*2030*/  STL [R1+0xe0], R85 ;  /* 0x0000e05501007387 */ /* 0x000fe20000100800 */
        /* <DEDUP_REMOVED lines=8> */
[----:B------:R-:W-:-:S02]  /*20c0*/  IMAD R52, R3, R11, R52 ;  /* 0x0000000b03347224 */ /* 0x000fc400078e0234 */
[----:B------:R-:W-:Y:S01]  /*20d0*/  IMAD.HI.U32 R11, R4, R62, RZ ;  /* 0x0000003e040b7227 */ /* 0x000fe200078e00ff */
[----:B------:R-:W-:Y:S03]  /*20e0*/  STL [R1+0xd8], R81 ;  /* 0x0000d85101007387 */ /* 0x000fe60000100800 */
[----:B------:R-:W-:Y:S01]  /*20f0*/  @!P2 IMAD.IADD R42, R42, 0x1, -R3 ;  /* 0x000000012a2aa824 */ /* 0x000fe200078e0a03 */
[C---:B------:R-:W-:Y:S01]  /*2100*/  ISETP.GT.U32.AND P2, PT, R3.reuse, R56, PT ;  /* 0x000000380300720c */ /* 0x040fe20003f44070 */
[C---:B------:R-:W-:Y:S01]  /*2110*/  IMAD R58, R3.reuse, R17, R58 ;  /* 0x00000011033a7224 */ /* 0x040fe200078e023a */
[----:B------:R-:W-:Y:S01]  /*2120*/  STL [R1+0xd4], R79 ;  /* 0x0000d44f01007387 */ /* 0x000fe20000100800 */
[----:B------:R-:W-:Y:S02]  /*2130*/  IMAD.MOV R17, RZ, RZ, -R11 ;  /* 0x000000ffff117224 */ /* 0x000fe400078e0a0b */
        /* <DEDUP_REMOVED lines=32> */
[----:B------:R-:W-:Y:S01]  /*2340*/  @!P2 IMAD.IADD R44, R44, 0x1, -R3 ;  /* 0x000000012c2ca824 */ /* 0x000fe200078e0a03 */
[C---:B------:R-:W-:Y:S01]  /*2350*/  ISETP.GT.U32.AND P2, PT, R3.reuse, R56, PT ;  /* 0x000000380300720c */ /* 0x040fe20003f44070 */
[----:B------:R-:W-:Y:S01]  /*2360*/  IMAD R66, R3, R9, R66 ;  /* 0x0000000903427224 */ /* 0x000fe200078e0242 */
[----:B------:R-:W-:Y:S01]  /*2370*/  STL [R1+0xbc], R71 ;  /* 0x0000bc4701007387 */ /* 0x000fe20000100800 */
[----:B------:R-:W-:-:S03]  /*2380*/  IMAD.HI.U32 R9, R4, R70, RZ ;  /* 0x0000004604097227 */ /* 0x000fc600078e00ff */
[----:B------:R-:W-:Y:S01]  /*2390*/  STL [R1+0xb8], R69 ;  /* 0x0000b84501007387 */ /* 0x000fe20000100800 */
[----:B------:R-:W-:-:S03]  /*23a0*/  IMAD.HI.U32 R11, R4, R68, RZ ;  /* 0x00000044040b7227 */ /* 0x000fc600078e00ff */
[----:B------:R-:W-:Y:S01]  /*23b0*/  STL [R1+0xb4], R67 ;  /* 0x0000b44301007387 */ /* 0x000fe20000100800 */
[----:B------:R-:W-:Y:S01]  /*23c0*/  @!P5 IMAD.IADD R60, R60, 0x1, -R3 ;  /* 0x000000013c3cd824 */ /* 0x000fe200078e0a03 */
[C---:B------:R-:W-:Y:S01]  /*23d0*/  ISETP.GT.U32.AND P5, PT, R3.reuse, R48, PT ;  /* 0x000000300300720c */ /* 0x040fe20003fa4070 */
[----:B------:R-:W-:Y:S01]  /*23e0*/  IMAD.MOV R9, RZ, RZ, -R9 ;  /* 0x000000ffff097224 */ /* 0x000fe200078e0a09 */
[----:B------:R-:W-:Y:S01]  /*23f0*/  STL [R1+0xb0], R65 ;  /* 0x0000b04101007387 */ /* 0x000fe20000100800 */
[----:B------:R-:W-:Y:S01]  /*2400*/  @!P3 IMAD.IADD R42, R42, 0x1, -R3 ;  /* 0x000000012a2ab824 */ /* 0x000fe200078e0a03 */
[C---:B------:R-:W-:Y:S01]  /*2410*/  ISETP.GT.U32.AND P3, PT, R3.reuse, R54, PT ;  /* 0x000000360300720c */ /* 0x040fe20003f64070 */
[----:B------:R-:W-:Y:S01]  /*2420*/  IMAD.MOV R11, RZ, RZ, -R11 ;  /* 0x000000ffff0b7224 */ /* 0x000fe200078e0a0b */
[----:B------:R-:W-:Y:S01]  /*2430*/  STL [R1+0xac], R63 ;  /* 0x0000ac3f01007387 */ /* 0x000fe20000100800 */
[C---:B------:R-:W-:Y:S02]  /*2440*/  IMAD R70, R3.reuse, R9, R70 ;  /* 0x0000000903467224 */ /* 0x040fe400078e0246 */
[--C-:B------:R-:W-:Y:S01]  /*2450*/  @!P0 IMAD.IADD R46, R46, 0x1, -R3.reuse ;  /* 0x000000012e2e8824 */ /* 0x100fe200078e0a03 */
[C---:B------:R-:W-:Y:S01]  /*2460*/  ISETP.GT.U32.AND P0, PT, R3.reuse, R58, PT ;  /* 0x0000003a0300720c */ /* 0x040fe20003f04070 */
[--C-:B------:R-:W-:Y:S01]  /*2470*/  @!P4 IMAD.IADD R50, R50, 0x1, -R3.reuse ;  /* 0x000000013232c824 */ /* 0x100fe200078e0a03 */
[C---:B------:R-:W-:Y:S01]  /*2480*/  ISETP.GT.U32.AND P4, PT, R3.reuse, R64, PT ;  /* 0x000000400300720c */ /* 0x040fe20003f84070 */
        /* <DEDUP_REMOVED lines=14> */
[----:B------:R-:W-:Y:S02]  /*2570*/  IMAD.MOV R17, RZ, RZ, -R17 ;  /* 0x000000ffff117224 */ /* 0x000fe400078e0a11 */
[----:B------:R-:W-:Y:S01]  /*2580*/  IMAD.MOV R9, RZ, RZ, -R9 ;  /* 0x000000ffff097224 */ /* 0x000fe200078e0a09 */
[----:B------:R-:W-:Y:S01]  /*2590*/  STL [R1+0x98], R37 ;  /* 0x0000982501007387 */ /* 0x000fe20000100800 */
[----:B------:R-:W-:Y:S01]  /*25a0*/  @!P5 IMAD.IADD R48, R48, 0x1, -R3 ;  /* 0x000000013030d824 */ /* 0x000fe200078e0a03 */
[C---:B------:R-:W-:Y:S01]  /*25b0*/  ISETP.GT.U32.AND P5, PT, R3.reuse, R62, PT ;  /* 0x0000003e0300720c */ /* 0x040fe20003fa4070 */
[C---:B------:R-:W-:Y:S01]  /*25c0*/  IMAD R72, R3.reuse, R11, R72 ;  /* 0x0000000b03487224 */ /* 0x040fe200078e0248 */
[----:B------:R-:W-:Y:S01]  /*25d0*/  STL [R1+0x94], R35 ;  /* 0x0000942301007387 */ /* 0x000fe20000100800 */
[----:B------:R-:W-:-:S02]  /*25e0*/  IMAD R78, R3, R17, R78 ;  /* 0x00000011034e7224 */ /* 0x000fc400078e024e */
[C---:B------:R-:W-:Y:S01]  /*25f0*/  IMAD R80, R3.reuse, R9, R80 ;  /* 0x0000000903507224 */ /* 0x040fe200078e0250 */
[----:B------:R-:W-:Y:S01]  /*2600*/  STL [R1+0x90], R33 ;  /* 0x0000902101007387 */ /* 0x000fe20000100800 */
        /* <DEDUP_REMOVED lines=16> */
[----:B------:R-:W-:-:S02]  /*2710*/  IMAD R82, R3, R11, R82 ;  /* 0x0000000b03527224 */ /* 0x000fc400078e0252 */
[--C-:B------:R-:W-:Y:S01]  /*2720*/  @!P5 IMAD.IADD R62, R62, 0x1, -R3.reuse ;  /* 0x000000013e3ed824 */ /* 0x100fe200078e0a03 */
[C---:B------:R-:W-:Y:S01]  /*2730*/  ISETP.GT.U32.AND P5, PT, R3.reuse, R76, PT ;  /* 0x0000004c0300720c */ /* 0x040fe20003fa4070 */
[--C-:B------:R-:W-:Y:S01]  /*2740*/  @!P6 IMAD.IADD R60, R60, 0x1, -R3.reuse ;  /* 0x000000013c3ce824 */ /* 0x100fe200078e0a03 */
[C---:B------:R-:W-:Y:S01]  /*2750*/  ISETP.GT.U32.AND P6, PT, R3.reuse, R74, PT ;  /* 0x0000004a0300720c */ /* 0x040fe20003fc4070 */
[----:B------:R-:W-:Y:S01]  /*2760*/  @!P3 IMAD.IADD R68, R68, 0x1, -R3 ;  /* 0x000000014444b824 */ /* 0x000fe200078e0a03 */
[----:B------:R-:W-:Y:S01]  /*2770*/  ISETP.GT.U32.AND P3, PT, R3, R82, PT ;  /* 0x000000520300720c */ /* 0x000fe20003f64070 */
[----:B------:R-:W-:-:S04]  /*2780*/  IMAD.HI.U32 R17, R4, R88, RZ ;  /* 0x0000005804117227 */ /* 0x000fc800078e00ff */
[--C-:B------:R-:W-:Y:S01]  /*2790*/  @!P0 IMAD.IADD R72, R72, 0x1, -R3.reuse ;  /* 0x0000000148488824 */ /* 0x100fe200078e0a03 */
[C---:B------:R-:W-:Y:S01]  /*27a0*/  ISETP.GT.U32.AND P0, PT, R3.reuse, R86, PT ;  /* 0x000000560300720c */ /* 0x040fe20003f04070 */
[--C-:B------:R-:W-:Y:S01]  /*27b0*/  @!P4 IMAD.IADD R78, R78, 0x1, -R3.reuse ;  /* 0x000000014e4ec824 */ /* 0x100fe200078e0a03 */
[C---:B------:R-:W-:Y:S01]  /*27c0*/  ISETP.GT.U32.AND P4, PT, R3.reuse, R68, PT ;  /* 0x000000440300720c */ /* 0x040fe20003f84070 */
[----:B------:R-:W-:Y:S01]  /*27d0*/  @!P1 IMAD.IADD R80, R80, 0x1, -R3 ;  /* 0x0000000150509824 */ /* 0x000fe200078e0a03 */
[C---:B------:R-:W-:Y:S01]  /*27e0*/  ISETP.GT.U32.AND P1, PT, R3.reuse, R70, PT ;  /* 0x000000460300720c */ /* 0x040fe20003f24070 */
[----:B------:R-:W-:Y:S02]  /*27f0*/  IMAD.MOV R17, RZ, RZ, -R17 ;  /* 0x000000ffff117224 */ /* 0x000fe400078e0a11 */
[----:B------:R-:W-:Y:S01]  /*2800*/  @!P2 IMAD.IADD R84, R84, 0x1, -R3 ;  /* 0x000000015454a824 */ /* 0x000fe200078e0a03 */
[C---:B------:R-:W-:Y:S01]  /*2810*/  ISETP.GT.U32.AND P2, PT, R3.reuse, R136, PT ;  /* 0x000000880300720c */ /* 0x040fe20003f44070 */
[----:B------:R-:W-:-:S02]  /*2820*/  IMAD R88, R3, R17, R88 ;  /* 0x0000001103587224 */ /* 0x000fc400078e0258 */
        /* <DEDUP_REMOVED lines=11> */
[----:B------:R-:W-:Y:S01]  /*28e0*/  ISETP.GT.U32.AND P1, PT, R3, R80, PT ;  /* 0x000000500300720c */ /* 0x000fe20003f24070 */
[----:B------:R-:W-:-:S04]  /*28f0*/  IMAD.HI.U32 R11, R4, R92, RZ ;  /* 0x0000005c040b7227 */ /* 0x000fc800078e00ff */
[----:B------:R-:W-:Y:S01]  /*2900*/  @!P2 IMAD.IADD R136, R136, 0x1, -R3 ;  /* 0x000000018888a824 */ /* 0x000fe200078e0a03 */
[----:B------:R-:W-:Y:S01]  /*2910*/  ISETP.GT.U32.AND P2, PT, R3, R84, PT ;  /* 0x000000540300720c */ /* 0x000fe20003f44070 */
[----:B------:R-:W-:-:S04]  /*2920*/  IMAD.HI.U32 R17, R4, R98, RZ ;  /* 0x0000006204117227 */ /* 0x000fc800078e00ff */
[----:B------:R-:W-:Y:S02]  /*2930*/  IMAD.MOV R11, RZ, RZ, -R11 ;  /* 0x000000ffff0b7224 */ /* 0x000fe400078e0a0b */
[----:B------:R-:W-:-:S04]  /*2940*/  IMAD.HI.U32 R9, R4, R90, RZ ;  /* 0x0000005a04097227 */ /* 0x000fc800078e00ff */
[----:B------:R-:W-:Y:S01]  /*2950*/  @!P5 IMAD.IADD R66, R66, 0x1, -R3 ;  /* 0x000000014242d824 */ /* 0x000fe200078e0a03 */
[C---:B------:R-:W-:Y:S01]  /*2960*/  ISETP.GT.U32.AND P5, PT, R3.reuse, R76, PT ;  /* 0x0000004c0300720c */ /* 0x040fe20003fa4070 */
[----:B------:R-:W-:Y:S02]  /*2970*/  IMAD.MOV R17, RZ, RZ, -R17 ;  /* 0x000000ffff117224 */ /* 0x000fe400078e0a11 */
[C---:B------:R-:W-:Y:S02]  /*2980*/  IMAD R92, R3.reuse, R11, R92 ;  /* 0x0000000b035c7224 */ /* 0x040fe400078e025c */
[--C-:B------:R-:W-:Y:S01]  /*2990*/  @!P6 IMAD.IADD R88, R88, 0x1, -R3.reuse ;  /* 0x000000015858e824 */ /* 0x100fe200078e0a03 */
[C---:B------:R-:W-:Y:S01]  /*29a0*/  ISETP.GT.U32.AND P6, PT, R3.reuse, R86, PT ;  /* 0x000000560300720c */ /* 0x040fe20003fc4070 */
[----:B------:R-:W-:Y:S01]  /*29b0*/  @!P3 IMAD.IADD R72, R72, 0x1, -R3 ;  /* 0x000000014848b824 */ /* 0x000fe200078e0a03 */
[----:B------:R-:W-:Y:S01]  /*29c0*/  ISETP.GT.U32.AND P3, PT, R3, R82, PT ;  /* 0x000000520300720c */ /* 0x000fe20003f64070 */
[----:B------:R-:W-:-:S02]  /*29d0*/  IMAD.MOV R9, RZ, RZ, -R9 ;  /* 0x000000ffff097224 */ /* 0x000fc400078e0a09 */
[----:B------:R-:W-:-:S04]  /*29e0*/  IMAD.HI.U32 R11, R4, R102, RZ ;  /* 0x00000066040b7227 */ /* 0x000fc800078e00ff */
[C---:B------:R-:W-:Y:S02]  /*29f0*/  IMAD R98, R3.reuse, R17, R98 ;  /* 0x0000001103627224 */ /* 0x040fe400078e0262 */
[--C-:B------:R-:W-:Y:S01]  /*2a00*/  @!P0 IMAD.IADD R74, R74, 0x1, -R3.reuse ;  /* 0x000000014a4a8824 */ /* 0x100fe200078e0a03 */
[C---:B------:R-:W-:Y:S01]  /*2a10*/  ISETP.GT.U32.AND P0, PT, R3.reuse, R88, PT ;  /* 0x000000580300720c */ /* 0x040fe20003f04070 */
[--C-:B------:R-:W-:Y:S01]  /*2a20*/  @!P4 IMAD.IADD R78, R78, 0x1, -R3.reuse ;  /* 0x000000014e4ec824 */ /* 0x100fe200078e0a03 */
[C---:B------:R-:W-:Y:S01]  /*2a30*/  ISETP.GT.U32.AND P4, PT, R3.reuse, R92, PT ;  /* 0x0000005c0300720c */ /* 0x040fe20003f84070 */
[----:B------:R-:W-:Y:S01]  /*2a40*/  @!P1 IMAD.IADD R80, R80, 0x1, -R3 ;  /* 0x0000000150509824 */ /* 0x000fe200078e0a03 */
[C---:B------:R-:W-:Y:S01]  /*2a50*/  ISETP.GT.U32.AND P1, PT, R3.reuse, R94, PT ;  /* 0x0000005e0300720c */ /* 0x040fe20003f24070 */
[----:B------:R-:W-:Y:S02]  /*2a60*/  IMAD R90, R3, R9, R90 ;  /* 0x00000009035a7224 */ /* 0x000fe400078e025a */
[----:B------:R-:W-:-:S02]  /*2a70*/  IMAD.MOV R11, RZ, RZ, -R11 ;  /* 0x000000ffff0b7224 */ /* 0x000fc400078e0a0b */
[----:B------:R-:W-:-:S04]  /*2a80*/  IMAD.HI.U32 R9, R4, R100, RZ ;  /* 0x0000006404097227 */ /* 0x000fc800078e00ff */
[----:B------:R-:W-:-:S04]  /*2a90*/  IMAD.HI.U32 R17, R4, R108, RZ ;  /* 0x0000006c04117227 */ /* 0x000fc800078e00ff */
[----:B------:R-:W-:Y:S01]  /*2aa0*/  @!P2 IMAD.IADD R84, R84, 0x1, -R3 ;  /* 0x000000015454a824 */ /* 0x000fe200078e0a03 */
[C---:B------:R-:W-:Y:S01]  /*2ab0*/  ISETP.GT.U32.AND P2, PT, R3.reuse, R98, PT ;  /* 0x000000620300720c */ /* 0x040fe20003f44070 */
[----:B------:R-:W-:Y:S02]  /*2ac0*/  IMAD R102, R3, R11, R102 ;  /* 0x0000000b03667224 */ /* 0x000fe400078e0266 */
[----:B------:R-:W-:Y:S02]  /*2ad0*/  IMAD.MOV R9, RZ, RZ, -R9 ;  /* 0x000000ffff097224 */ /* 0x000fe400078e0a09 */
[----:B------:R-:W-:Y:S02]  /*2ae0*/  IMAD.MOV R17, RZ, RZ, -R17 ;  /* 0x000000ffff117224 */ /* 0x000fe400078e0a11 */
[----:B------:R-:W-:-:S04]  /*2af0*/  IMAD.HI.U32 R11, R4, R112, RZ ;  /* 0x00000070040b7227 */ /* 0x000fc800078e00ff */
[----:B------:R-:W-:Y:S01]  /*2b00*/  @!P5 IMAD.IADD R76, R76, 0x1, -R3 ;  /* 0x000000014c4cd824 */ /* 0x000fe200078e0a03 */
[C---:B------:R-:W-:Y:S01]  /*2b10*/  ISETP.GT.U32.AND P5, PT, R3.reuse, R90, PT ;  /* 0x0000005a0300720c */ /* 0x040fe20003fa4070 */
[C---:B------:R-:W-:Y:S02]  /*2b20*/  IMAD R100, R3.reuse, R9, R100 ;  /* 0x0000000903647224 */ /* 0x040fe400078e0264 */
[C---:B------:R-:W-:Y:S02]  /*2b30*/  IMAD R108, R3.reuse, R17, R108 ;  /* 0x00000011036c7224 */ /* 0x040fe400078e026c */
[----:B------:R-:W-:Y:S02]  /*2b40*/  IMAD.MOV R11, RZ, RZ, -R11 ;  /* 0x000000ffff0b7224 */ /* 0x000fe400078e0a0b */
[----:B------:R-:W-:Y:S01]  /*2b50*/  @!P3 IMAD.IADD R82, R82, 0x1, -R3 ;  /* 0x000000015252b824 */ /* 0x000fe200078e0a03 */
[----:B------:R-:W-:Y:S01]  /*2b60*/  ISETP.GT.U32.AND P3, PT, R3, R96, PT ;  /* 0x000000600300720c */ /* 0x000fe20003f64070 */
[----:B------:R-:W-:-:S04]  /*2b70*/  IMAD.HI.U32 R9, R4, R110, RZ ;  /* 0x0000006e04097227 */ /* 0x000fc800078e00ff */
[C---:B------:R-:W-:Y:S02]  /*2b80*/  IMAD R112, R3.reuse, R11, R112 ;  /* 0x0000000b03707224 */ /* 0x040fe400078e0270 */
        /* <DEDUP_REMOVED lines=8> */
[----:B------:R-:W-:-:S02]  /*2c10*/  IMAD.MOV R9, RZ, RZ, -R9 ;  /* 0x000000ffff097224 */ /* 0x000fc400078e0a09 */
[--C-:B------:R-:W-:Y:S01]  /*2c20*/  @!P2 IMAD.IADD R98, R98, 0x1, -R3.reuse ;  /* 0x000000016262a824 */ /* 0x100fe200078e0a03 */
[C---:B------:R-:W-:Y:S01]  /*2c30*/  ISETP.GT.U32.AND P2, PT, R3.reuse, R112, PT ;  /* 0x000000700300720c */ /* 0x040fe20003f44070 */
[C---:B------:R-:W-:Y:S02]  /*2c40*/  IMAD R110, R3.reuse, R9, R110 ;  /* 0x00000009036e7224 */ /* 0x040fe400078e026e */
        /* <DEDUP_REMOVED lines=28> */
[----:B------:R-:W-:-:S04]  /*2e10*/  IMAD.HI.U32 R9, R4, R122, RZ ;  /* 0x0000007a04097227 */ /* 0x000fc800078e00ff */
[----:B------:R-:W-:Y:S01]  /*2e20*/  @!P2 IMAD.IADD R100, R100, 0x1, -R3 ;  /* 0x000000016464a824 */ /* 0x000fe200078e0a03 */
[C---:B------:R-:W-:Y:S01]  /*2e30*/  ISETP.GT.U32.AND P2, PT, R3.reuse, R114, PT ;  /* 0x000000720300720c */ /* 0x040fe20003f44070 */
[----:B------:R-:W-:Y:S02]  /*2e40*/  IMAD R120, R3, R7, R120 ;  /* 0x0000000703787224 */ /* 0x000fe400078e0278 */
[----:B------:R-:W-:-:S04]  /*2e50*/  IMAD.HI.U32 R11, R4, R124, RZ ;  /* 0x0000007c040b7227 */ /* 0x000fc800078e00ff */
[----:B------:R-:W-:Y:S02]  /*2e60*/  IMAD.MOV R9, RZ, RZ, -R9 ;  /* 0x000000ffff097224 */ /* 0x000fe400078e0a09 */
[----:B------:R-:W-:-:S04]  /*2e70*/  IMAD.HI.U32 R7, R4, R128, RZ ;  /* 0x0000008004077227 */ /* 0x000fc800078e00ff */
[----:B------:R-:W-:Y:S01]  /*2e80*/  @!P5 IMAD.IADD R92, R92, 0x1, -R3 ;  /* 0x000000015c5cd824 */ /* 0x000fe200078e0a03 */
[----:B------:R-:W-:Y:S01]  /*2e90*/  ISETP.GT.U32.AND P5, PT, R3, R104, PT ;  /* 0x000000680300720c */ /* 0x000fe20003fa4070 */
[----:B------:R-:W-:-:S04]  /*2ea0*/  IMAD.HI.U32 R17, R4, R118, RZ ;  /* 0x0000007604117227 */ /* 0x000fc800078e00ff */
[----:B------:R-:W-:Y:S02]  /*2eb0*/  IMAD.MOV R11, RZ, RZ, -R11 ;  /* 0x000000ffff0b7224 */ /* 0x000fe400078e0a0b */
[C---:B------:R-:W-:Y:S02]  /*2ec0*/  IMAD R122, R3.reuse, R9, R122 ;  /* 0x00000009037a7224 */ /* 0x040fe400078e027a */
[----:B------:R-:W-:Y:S02]  /*2ed0*/  IMAD.MOV R7, RZ, RZ, -R7 ;  /* 0x000000ffff077224 */ /* 0x000fe400078e0a07 */
[----:B------:R-:W-:Y:S01]  /*2ee0*/  @!P3 IMAD.IADD R98, R98, 0x1, -R3 ;  /* 0x000000016262b824 */ /* 0x000fe200078e0a03 */
[C---:B------:R-:W-:Y:S01]  /*2ef0*/  ISETP.GT.U32.AND P3, PT, R3.reuse, R110, PT ;  /* 0x0000006e0300720c */ /* 0x040fe20003f64070 */
[----:B------:R-:W-:Y:S02]  /*2f00*/  IMAD.MOV R17, RZ, RZ, -R17 ;  /* 0x000000ffff117224 */ /* 0x000fe400078e0a11 */
[----:B------:R-:W-:-:S02]  /*2f10*/  IMAD R124, R3, R11, R124 ;  /* 0x0000000b037c7224 */ /* 0x000fc400078e027c */
[C---:B------:R-:W-:Y:S02]  /*2f20*/  IMAD R128, R3.reuse, R7, R128 ;  /* 0x0000000703807224 */ /* 0x040fe400078e0280 */
[--C-:B------:R-:W-:Y:S01]  /*2f30*/  @!P0 IMAD.IADD R102, R102, 0x1, -R3.reuse ;  /* 0x0000000166668824 */ /* 0x100fe200078e0a03 */
[C---:B------:R-:W-:Y:S01]  /*2f40*/  ISETP.GT.U32.AND P0, PT, R3.reuse, R116, PT ;  /* 0x000000740300720c */ /* 0x040fe20003f04070 */
[--C-:B------:R-:W-:Y:S01]  /*2f50*/  @!P4 IMAD.IADD R106, R106, 0x1, -R3.reuse ;  /* 0x000000016a6ac824 */ /* 0x100fe200078e0a03 */
[C---:B------:R-:W-:Y:S01]  /*2f60*/  ISETP.GT.U32.AND P4, PT, R3.reuse, R120, PT ;  /* 0x000000780300720c */ /* 0x040fe20003f84070 */
[----:B------:R-:W-:Y:S01]  /*2f70*/  @!P1 IMAD.IADD R108, R108, 0x1, -R3 ;  /* 0x000000016c6c9824 */ /* 0x000fe200078e0a03 */
[----:B------:R-:W-:Y:S01]  /*2f80*/  ISETP.GT.U32.AND P1, PT, R3, R122, PT ;  /* 0x0000007a0300720c */ /* 0x000fe20003f24070 */
[----:B------:R-:W-:-:S04]  /*2f90*/  IMAD.HI.U32 R9, R4, R130, RZ ;  /* 0x0000008204097227 */ /* 0x000fc800078e00ff */
[----:B------:R-:W-:-:S04]  /*2fa0*/  IMAD.HI.U32 R11, R4, R132, RZ ;  /* 0x00000084040b7227 */ /* 0x000fc800078e00ff */
[----:B------:R-:W-:-:S04]  /*2fb0*/  IMAD.HI.U32 R4, R4, R134, RZ ;  /* 0x0000008604047227 */ /* 0x000fc800078e00ff */
[C---:B------:R-:W-:Y:S02]  /*2fc0*/  IMAD R118, R3.reuse, R17, R118 ;  /* 0x0000001103767224 */ /* 0x040fe400078e0276 */
[--C-:B------:R-:W-:Y:S01]  /*2fd0*/  @!P2 IMAD.IADD R114, R114, 0x1, -R3.reuse ;  /* 0x000000017272a824 */ /* 0x100fe200078e0a03 */
[C---:B------:R-:W-:Y:S01]  /*2fe0*/  ISETP.GT.U32.AND P2, PT, R3.reuse, R128, PT ;  /* 0x000000800300720c */ /* 0x040fe20003f44070 */
[----:B------:R-:W-:Y:S02]  /*2ff0*/  IMAD.MOV R4, RZ, RZ, -R4 ;  /* 0x000000ffff047224 */ /* 0x000fe400078e0a04 */
[--C-:B------:R-:W-:Y:S01]  /*3000*/  @!P5 IMAD.IADD R104, R104, 0x1, -R3.reuse ;  /* 0x000000016868d824 */ /* 0x100fe200078e0a03 */
[C---:B------:R-:W-:Y:S01]  /*3010*/  ISETP.GT.U32.AND P5, PT, R3.reuse, R118, PT ;  /* 0x000000760300720c */ /* 0x040fe20003fa4070 */
[C---:B------:R-:W-:Y:S02]  /*3020*/  IMAD R134, R3.reuse, R4, R134 ;  /* 0x0000000403867224 */ /* 0x040fe400078e0286 */
[----:B------:R-:W-:Y:S01]  /*3030*/  @!P3 IMAD.IADD R110, R110, 0x1, -R3 ;  /* 0x000000016e6eb824 */ /* 0x000fe200078e0a03 */
[----:B------:R-:W-:Y:S01]  /*3040*/  ISETP.GT.U32.AND P3, PT, R3, R124, PT ;  /* 0x0000007c0300720c */ /* 0x000fe20003f64070 */
[----:B------:R-:W-:-:S02]  /*3050*/  IMAD.MOV R9, RZ, RZ, -R9 ;  /* 0x000000ffff097224 */ /* 0x000fc400078e0a09 */
[--C-:B------:R-:W-:Y:S01]  /*3060*/  @!P6 IMAD.IADD R112, R112, 0x1, -R3.reuse ;  /* 0x000000017070e824 */ /* 0x100fe200078e0a03 */
[C---:B------:R-:W-:Y:S01]  /*3070*/  ISETP.GT.U32.AND P6, PT, R3.reuse, R126, PT ;  /* 0x0000007e0300720c */ /* 0x040fe20003fc4070 */
[--C-:B------:R-:W-:Y:S02]  /*3080*/  @!P0 IMAD.IADD R116, R116, 0x1, -R3.reuse ;  /* 0x0000000174748824 */ /* 0x100fe400078e0a03 */
[--C-:B------:R-:W-:Y:S01]  /*3090*/  @!P4 IMAD.IADD R120, R120, 0x1, -R3.reuse ;  /* 0x000000017878c824 */ /* 0x100fe200078e0a03 */
[C---:B------:R-:W-:Y:S01]  /*30a0*/  ISETP.GT.U32.AND P4, PT, R3.reuse, R134, PT ;  /* 0x000000860300720c */ /* 0x040fe20003f84070 */
[----:B------:R-:W-:Y:S01]  /*30b0*/  @!P1 IMAD.IADD R122, R122, 0x1, -R3 ;  /* 0x000000017a7a9824 */ /* 0x000fe200078e0a03 */
[C---:B------:R-:W-:Y:S01]  /*30c0*/  ISETP.GT.U32.AND P1, PT, R3.reuse, R116, PT ;  /* 0x000000740300720c */ /* 0x040fe20003f24070 */
[C---:B------:R-:W-:Y:S02]  /*30d0*/  IMAD R130, R3.reuse, R9, R130 ;  /* 0x0000000903827224 */ /* 0x040fe400078e0282 */
[----:B------:R-:W-:Y:S01]  /*30e0*/  IMAD.MOV R11, RZ, RZ, -R11 ;  /* 0x000000ffff0b7224 */ /* 0x000fe200078e0a0b */
[----:B------:R-:W2:Y:S01]  /*30f0*/  LDS R9, [UR9] ;  /* 0x00000009ff097984 */ /* 0x000ea20008000800 */
[--C-:B------:R-:W-:Y:S01]  /*3100*/  @!P2 IMAD.IADD R128, R128, 0x1, -R3.reuse ;  /* 0x000000018080a824 */ /* 0x100fe200078e0a03 */
[C---:B------:R-:W-:Y:S01]  /*3110*/  ISETP.GT.U32.AND P2, PT, R3.reuse, R122, PT ;  /* 0x0000007a0300720c */ /* 0x040fe20003f44070 */
[C---:B------:R-:W-:Y:S01]  /*3120*/  IMAD R132, R3.reuse, R11, R132 ;  /* 0x0000000b03847224 */ /* 0x040fe200078e0284 */
[----:B------:R-:W-:Y:S01]  /*3130*/  ISETP.GT.U32.AND P0, PT, R3, R130, PT ;  /* 0x000000820300720c */ /* 0x000fe20003f04070 */
[----:B------:R-:W-:-:S02]  /*3140*/  @!P5 IMAD.IADD R118, R118, 0x1, -R3 ;  /* 0x000000017676d824 */ /* 0x000fc400078e0a03 */
        /* <DEDUP_REMOVED lines=12> */
[----:B------:R-:W-:-:S02]  /*3210*/  IMAD.SHL.U32 R4, R214, 0x200000, RZ ;  /* 0x00200000d6047824 */ /* 0x000fc400078e00ff */
[--C-:B------:R-:W-:Y:S01]  /*3220*/  @!P5 IMAD.IADD R132, R132, 0x1, -R3.reuse ;  /* 0x000000018484d824 */ /* 0x100fe200078e0a03 */
[----:B------:R-:W-:Y:S01]  /*3230*/  ISETP.GE.AND P5, PT, R147, RZ, PT ;  /* 0x000000ff9300720c */ /* 0x000fe20003fa6270 */
[--C-:B------:R-:W-:Y:S01]  /*3240*/  @!P3 IMAD.IADD R118, R118, 0x1, -R3.reuse ;  /* 0x000000017676b824 */ /* 0x100fe200078e0a03 */
[C---:B------:R-:W-:Y:S01]  /*3250*/  ISETP.GT.U32.AND P3, PT, R3.reuse, R128, PT ;  /* 0x000000800300720c */ /* 0x040fe20003f64070 */
[--C-:B------:R-:W-:Y:S01]  /*3260*/  @!P6 IMAD.IADD R120, R120, 0x1, -R3.reuse ;  /* 0x000000017878e824 */ /* 0x100fe200078e0a03 */
[----:B------:R-:W-:Y:S01]  /*3270*/  ISETP.GT.U32.AND P4, PT, R3, R130, PT ;  /* 0x000000820300720c */ /* 0x000fe20003f84070 */
[--C-:B------:R-:W-:Y:S01]  /*3280*/  @!P1 IMAD.IADD R126, R126, 0x1, -R3.reuse ;  /* 0x000000017e7e9824 */ /* 0x100fe200078e0a03 */
[----:B------:R-:W-:Y:S01]  /*3290*/  LOP3.LUT R4, R4, 0x600000, RZ, 0xc0, !PT ;  /* 0x0060000004047812 */ /* 0x000fe200078ec0ff */
[--C-:B------:R-:W-:Y:S01]  /*32a0*/  @!P2 IMAD.IADD R134, R134, 0x1, -R3.reuse ;  /* 0x000000018686a824 */ /* 0x100fe200078e0a03 */
[----:B------:R-:W-:Y:S01]  /*32b0*/  ISETP.GE.AND P1, PT, R0, RZ, PT ;  /* 0x000000ff0000720c */ /* 0x000fe20003f26270 */
[----:B------:R-:W-:Y:S01]  /*32c0*/  @!P0 IMAD.IADD R124, R124, 0x1, -R3 ;  /* 0x000000017c7c8824 */ /* 0x000fe200078e0a03 */
[----:B------:R-:W-:Y:S01]  /*32d0*/  ISETP.GE.AND P2, PT, R145, RZ, PT ;  /* 0x000000ff9100720c */ /* 0x000fe20003f46270 */
[----:B------:R-:W-:Y:S01]  /*32e0*/  IMAD.SHL.U32 R7, R219, 0x2, RZ ;  /* 0x00000002db077824 */ /* 0x000fe200078e00ff */
[----:B------:R-:W-:Y:S01]  /*32f0*/  R2UR UR10, R4 ;  /* 0x00000000040a72ca */ /* 0x000fe200000e0000 */
[----:B------:R-:W-:Y:S01]  /*3300*/  IMAD.MOV.U32 R4, RZ, RZ, R5 ;  /* 0x000000ffff047224 */ /* 0x000fe200078e0005 */
[----:B------:R-:W-:Y:S01]  /*3310*/  ISETP.GT.U32.AND P6, PT, R3, R132, PT ;  /* 0x000000840300720c */ /* 0x000fe20003fc4070 */
[--C-:B------:R-:W-:Y:S01]  /*3320*/  @!P3 IMAD.IADD R128, R128, 0x1, -R3.reuse ;  /* 0x000000018080b824 */ /* 0x100fe200078e0a03 */
[----:B------:R-:W-:Y:S01]  /*3330*/  ISETP.GE.AND P3, PT, R142, RZ, PT ;  /* 0x000000ff8e00720c */ /* 0x000fe20003f66270 */
[----:B------:R-:W-:Y:S01]  /*3340*/  @!P5 IMAD.MOV R4, RZ, RZ, -R4 ;  /* 0x000000ffff04d224 */ /* 0x000fe200078e0a04 */
[----:B------:R-:W-:Y:S01]  /*3350*/  ISETP.GE.AND P5, PT, R143, RZ, PT ;  /* 0x000000ff8f00720c */ /* 0x000fe20003fa6270 */
[--C-:B------:R-:W-:Y:S01]  /*3360*/  @!P4 IMAD.IADD R130, R130, 0x1, -R3.reuse ;  /* 0x000000018282c824 */ /* 0x100fe200078e0a03 */
[----:B------:R-:W-:Y:S01]  /*3370*/  ISETP.GE.AND P4, PT, R144, RZ, PT ;  /* 0x000000ff9000720c */ /* 0x000fe20003f86270 */
[----:B------:R-:W-:Y:S01]  /*3380*/  @!P1 IMAD.MOV R8, RZ, RZ, -R8 ;  /* 0x000000ffff089224 */ /* 0x000fe200078e0a08 */
[----:B------:R-:W-:Y:S01]  /*3390*/  ISETP.GE.AND P1, PT, R141, RZ, PT ;  /* 0x000000ff8d00720c */ /* 0x000fe20003f26270 */
[----:B------:R-:W-:Y:S01]  /*33a0*/  @!P2 IMAD.MOV R10, RZ, RZ, -R10 ;  /* 0x000000ffff0aa224 */ /* 0x000fe200078e0a0a */
[----:B------:R-:W-:Y:S01]  /*33b0*/  ISETP.GE.AND P2, PT, R140, RZ, PT ;  /* 0x000000ff8c00720c */ /* 0x000fe20003f46270 */
[----:B------:R-:W-:Y:S01]  /*33c0*/  IMAD.MOV.U32 R5, RZ, RZ, R40 ;  /* 0x000000ffff057224 */ /* 0x000fe200078e0028 */
[----:B------:R-:W-:Y:S01]  /*33d0*/  LOP3.LUT R2, R7, 0x90, R2, 0x78, !PT ;  /* 0x0000009007027812 */ /* 0x000fe200078e7802 */
[----:B------:R-:W-:Y:S01]  /*33e0*/  @!P6 IMAD.IADD R132, R132, 0x1, -R3 ;  /* 0x000000018484e824 */ /* 0x000fe200078e0a03 */
[----:B--2---:R-:W-:Y:S01]  /*33f0*/  R2UR UR8, R9 ;  /* 0x00000000090872ca */ /* 0x004fe200000e0000 */
[----:B------:R-:W-:Y:S01]  /*3400*/  @!P3 IMAD.MOV R16, RZ, RZ, -R16 ;  /* 0x000000ffff10b224 */ /* 0x000fe200078e0a10 */
[----:B------:R-:W-:Y:S01]  /*3410*/  ISETP.GE.AND P3, PT, R137, RZ, PT ;  /* 0x000000ff8900720c */ /* 0x000fe20003f66270 */
        /* <DEDUP_REMOVED lines=8> */
[----:B------:R-:W-:Y:S01]  /*34a0*/  IMAD.MOV.U32 R3, RZ, RZ, R38 ;  /* 0x000000ffff037224 */ /* 0x000fe200078e0026 */
[----:B------:R-:W-:Y:S01]  /*34b0*/  ISETP.NE.AND P0, PT, R22, RZ, PT ;  /* 0x000000ff1600720c */ /* 0x000fe20003f05270 */
[----:B------:R-:W-:Y:S01]  /*34c0*/  IMAD.MOV.U32 R7, RZ, RZ, R46 ;  /* 0x000000ffff077224 */ /* 0x000fe200078e002e */
        /* <DEDUP_REMOVED lines=12> */
[----:B------:R-:W-:Y:S01]  /*3590*/  @!P0 LOP3.LUT R4, RZ, R22, RZ, 0x33, !PT ;  /* 0x00000016ff048212 */ /* 0x000fe200078e33ff */
[----:B------:R-:W-:Y:S01]  /*35a0*/  IMAD.MOV.U32 R9, RZ, RZ, R48 ;  /* 0x000000ffff097224 */ /* 0x000fe200078e0030 */
[----:B------:R-:W-:Y:S01]  /*35b0*/  ISETP.NE.AND P0, PT, R23, RZ, PT ;  /* 0x000000ff1700720c */ /* 0x000fe20003f05270 */
[----:B------:R-:W-:Y:S01]  /*35c0*/  @!P3 IMAD.MOV R5, RZ, RZ, -R5 ;  /* 0x000000ffff05b224 */ /* 0x000fe200078e0a05 */
[----:B------:R-:W-:Y:S01]  /*35d0*/  ISETP.GE.AND P3, PT, R49, RZ, PT ;  /* 0x000000ff3100720c */ /* 0x000fe20003f66270 */
[----:B------:R-:W-:Y:S01]  /*35e0*/  @!P5 IMAD.MOV R3, RZ, RZ, -R3 ;  /* 0x000000ffff03d224 */ /* 0x000fe200078e0a03 */
[----:B------:R-:W-:Y:S01]  /*35f0*/  ISETP.GE.AND P5, PT, R47, RZ, PT ;  /* 0x000000ff2f00720c */ /* 0x000fe20003fa6270 */
[----:B------:R-:W-:Y:S01]  /*3600*/  @!P4 IMAD.MOV R45, RZ, RZ, -R45 ;  /* 0x000000ffff2dc224 */ /* 0x000fe200078e0a2d */
[----:B------:R-:W-:Y:S01]  /*3610*/  ISETP.GE.AND P4, PT, R123, RZ, PT ;  /* 0x000000ff7b00720c */ /* 0x000fe20003f86270 */
[----:B------:R-:W-:Y:S01]  /*3620*/  IMAD.MOV.U32 R47, RZ, RZ, R42 ;  /* 0x000000ffff2f7224 */ /* 0x000fe200078e002a */
[----:B------:R-:W2:Y:S01]  /*3630*/  LDC.64 R22, c[0x0][0x3a0] ;  /* 0x0000e800ff167b82 */ /* 0x000ea20000000a00 */
[----:B------:R-:W-:Y:S01]  /*3640*/  IMAD.MOV.U32 R49, RZ, RZ, R44 ;  /* 0x000000ffff317224 */ /* 0x000fe200078e002c */
[C---:B------:R-:W-:Y:S01]  /*3650*/  SEL R40, R168.reuse, R10, !P0 ;  /* 0x0000000aa8287207 */ /* 0x040fe20004000000 */
[----:B------:R-:W-:Y:S01]  /*3660*/  @!P1 IMAD.MOV R47, RZ, RZ, -R47 ;  /* 0x000000ffff2f9224 */ /* 0x000fe200078e0a2f */
[----:B------:R-:W-:Y:S01]  /*3670*/  ISETP.GE.AND P1, PT, R121, RZ, PT ;  /* 0x000000ff7900720c */ /* 0x000fe20003f26270 */
[----:B------:R-:W-:Y:S01]  /*3680*/  @!P2 IMAD.MOV R49, RZ, RZ, -R49 ;  /* 0x000000ffff31a224 */ /* 0x000fe200078e0a31 */
[----:B------:R-:W-:Y:S01]  /*3690*/  ISETP.GE.AND P2, PT, R119, RZ, PT ;  /* 0x000000ff7700720c */ /* 0x000fe20003f46270 */
        /* <DEDUP_REMOVED lines=8> */
[----:B------:R-:W-:Y:S01]  /*3720*/  IMAD.MOV.U32 R53, RZ, RZ, R52 ;  /* 0x000000ffff357224 */ /* 0x000fe200078e0034 */
[C---:B------:R-:W-:Y:S01]  /*3730*/  SEL R44, R168.reuse, R18, !P0 ;  /* 0x00000012a82c7207 */ /* 0x040fe20004000000 */
[----:B------:R-:W-:Y:S01]  /*3740*/  @!P3 IMAD.MOV R51, RZ, RZ, -R51 ;  /* 0x000000ffff33b224 */ /* 0x000fe200078e0a33 */
[----:B------:R-:W-:Y:S01]  /*3750*/  ISETP.GE.AND P3, PT, R117, RZ, PT ;  /* 0x000000ff7500720c */ /* 0x000fe20003f66270 */
        /* <DEDUP_REMOVED lines=34> */
[----:B-1----:R-:W-:Y:S01]  /*3980*/  IMAD R17, R193, R20, RZ ;  /* 0x00000014c1117224 */ /* 0x002fe200078e02ff */
[----:B------:R-:W-:Y:S01]  /*3990*/  SEL R62, R168, R70, !P0 ;  /* 0x00000046a83e7207 */ /* 0x000fe20004000000 */
[----:B--2---:R-:W-:Y:S01]  /*39a0*/  VIADD R236, R22, 0x3f ;  /* 0x0000003f16ec7836 */ /* 0x004fe20000000000 */
[----:B------:R-:W-:Y:S01]  /*39b0*/  SEL R64, R168, R72, !P0 ;  /* 0x00000048a8407207 */ /* 0x000fe20004000000 */
        /* <DEDUP_REMOVED lines=10> */
[C---:B------:R-:W-:Y:S01]  /*3a60*/  IMAD R167, R20.reuse, 0x2, R17 ;  /* 0x0000000214a77824 */ /* 0x040fe200078e0211 */
[----:B------:R1:W-:Y:S01]  /*3a70*/  STL [R1], R236 ;  /* 0x000000ec01007387 */ /* 0x0003e20000100800 */
        /* <DEDUP_REMOVED lines=12> */
[----:B------:R-:W-:Y:S01]  /*3b40*/  IMAD R169, R20, 0x2, R167 ;  /* 0x0000000214a97824 */ /* 0x000fe200078e02a7 */
[C---:B------:R-:W-:Y:S01]  /*3b50*/  SEL R125, R168.reuse, R78, !P0 ;  /* 0x0000004ea87d7207 */ /* 0x040fe20004000000 */
[----:B------:R-:W-:Y:S01]  /*3b60*/  @!P6 IMAD.MOV R136, RZ, RZ, -R136 ;  /* 0x000000ffff88e224 */ /* 0x000fe200078e0a88 */
        /* <DEDUP_REMOVED lines=12> */
[----:B------:R-:W-:Y:S01]  /*3c30*/  SEL R92, R168, R6, !P0 ;  /* 0x00000006a85c7207 */ /* 0x000fe20004000000 */
[----:B------:R-:W-:Y:S01]  /*3c40*/  IMAD R23, R4, R23, RZ ;  /* 0x0000001704177224 */ /* 0x000fe200078e02ff */
        /* <DEDUP_REMOVED lines=13> */
[----:B------:R-:W-:Y:S01]  /*3d20*/  UIADD3 UR10, UPT, UPT, UR8, UR10, URZ ;  /* 0x0000000a080a7290 */ /* 0x000fe2000fffe0ff */
        /* <DEDUP_REMOVED lines=12> */
[----:B------:R-:W-:-:S02]  /*3df0*/  SEL R39, R168, R26, !P0 ;  /* 0x0000001aa8277207 */ /* 0x000fc40004000000 */
[----:B------:R-:W-:Y:S01]  /*3e00*/  SEL R61, R168, R68, !P0 ;  /* 0x00000044a83d7207 */ /* 0x000fe20004000000 */
[----:B------:R-:W-:Y:S01]  /*3e10*/  IMAD R26, R20, 0x2, R19 ;  /* 0x00000002141a7824 */ /* 0x000fe200078e0213 */
[C---:B------:R-:W-:Y:S01]  /*3e20*/  SEL R63, R168.reuse, R74, !P0 ;  /* 0x0000004aa83f7207 */ /* 0x040fe20004000000 */
[----:B------:R-:W-:Y:S01]  /*3e30*/  @!P4 IMAD.MOV R126, RZ, RZ, -R126 ;  /* 0x000000ffff7ec224 */ /* 0x000fe200078e0a7e */
[----:B------:R-:W-:Y:S01]  /*3e40*/  SEL R65, R168, R76, !P0 ;  /* 0x0000004ca8417207 */ /* 0x000fe20004000000 */
[----:B------:R-:W-:Y:S01]  /*3e50*/  IMAD R28, R20, 0x2, R26 ;  /* 0x00000002141c7824 */ /* 0x000fe200078e021a */
[C---:B------:R-:W-:Y:S01]  /*3e60*/  SEL R37, R168.reuse, R16, !P0 ;  /* 0x00000010a8257207 */ /* 0x040fe20004000000 */
[----:B------:R-:W-:Y:S01]  /*3e70*/  @!P5 IMAD.MOV R128, RZ, RZ, -R128 ;  /* 0x000000ffff80d224 */ /* 0x000fe200078e0a80 */
[C---:B------:R-:W-:Y:S01]  /*3e80*/  SEL R52, R168.reuse, R3, !P0 ;  /* 0x00000003a8347207 */ /* 0x040fe20004000000 */
[----:B------:R-:W-:Y:S01]  /*3e90*/  @!P3 IMAD.MOV R130, RZ, RZ, -R130 ;  /* 0x000000ffff82b224 */ /* 0x000fe200078e0a82 */
[C---:B------:R-:W-:Y:S01]  /*3ea0*/  SEL R50, R168.reuse, R5, !P0 ;  /* 0x00000005a8327207 */ /* 0x040fe20004000000 */
[----:B------:R-:W-:Y:S01]  /*3eb0*/  @!P1 IMAD.MOV R132, RZ, RZ, -R132 ;  /* 0x000000ffff849224 */ /* 0x000fe200078e0a84 */
[C---:B------:R-:W-:Y:S01]  /*3ec0*/  SEL R47, R168.reuse, R47, !P0 ;  /* 0x0000002fa82f7207 */ /* 0x040fe20004000000 */
[----:B------:R-:W-:Y:S01]  /*3ed0*/  @!P2 IMAD.MOV R134, RZ, RZ, -R134 ;  /* 0x000000ffff86a224 */ /* 0x000fe200078e0a86 */
[----:B------:R-:W-:Y:S01]  /*3ee0*/  SEL R49, R168, R49, !P0 ;  /* 0x00000031a8317207 */ /* 0x000fe20004000000 */
[----:B------:R-:W-:Y:S01]  /*3ef0*/  IMAD R29, R20, 0x2, R28 ;  /* 0x00000002141d7824 */ /* 0x000fe200078e021c */
[----:B------:R-:W-:-:S02]  /*3f00*/  SEL R56, R168, R7, !P0 ;  /* 0x00000007a8387207 */ /* 0x000fc40004000000 */
[----:B------:R-:W-:Y:S01]  /*3f10*/  SEL R54, R168, R9, !P0 ;  /* 0x00000009a8367207 */ /* 0x000fe20004000000 */
[----:B------:R-:W-:Y:S01]  /*3f20*/  IMAD R81, R20, 0x2, R29 ;  /* 0x0000000214517824 */ /* 0x000fe200078e021d */
[C---:B------:R-:W-:Y:S02]  /*3f30*/  SEL R51, R168.reuse, R51, !P0 ;  /* 0x00000033a8337207 */ /* 0x040fe40004000000 */
[C---:B------:R-:W-:Y:S02]  /*3f40*/  SEL R53, R168.reuse, R53, !P0 ;  /* 0x00000035a8357207 */ /* 0x040fe40004000000 */
[C---:B------:R-:W-:Y:S02]  /*3f50*/  SEL R60, R168.reuse, R11, !P0 ;  /* 0x0000000ba83c7207 */ /* 0x040fe40004000000 */
[C---:B------:R-:W-:Y:S02]  /*3f60*/  SEL R58, R168.reuse, R13, !P0 ;  /* 0x0000000da83a7207 */ /* 0x040fe40004000000 */
[----:B------:R-:W-:-:S02]  /*3f70*/  SEL R55, R168, R55, !P0 ;  /* 0x00000037a8377207 */ /* 0x000fc40004000000 */
[C---:B------:R-:W-:Y:S02]  /*3f80*/  SEL R57, R168.reuse, R57, !P0 ;  /* 0x00000039a8397207 */ /* 0x040fe40004000000 */
        /* <DEDUP_REMOVED lines=29> */
[----:B------:R-:W-:Y:S01]  /*4160*/  SEL R168, R168, R136, !P0 ;  /* 0x00000088a8a87207 */ /* 0x000fe20004000000 */
[----:B------:R-:W-:Y:S01]  /*4170*/  BAR.SYNC.DEFER_BLOCKING 0x0 ;  /* 0x0000000000007b1d */ /* 0x000fe20000010000 */
[----:B------:R-:W-:-:S05]  /*4180*/  LOP3.LUT P1, RZ, R101, 0x7f, RZ, 0xc0, !PT ;  /* 0x0000007f65ff7812 */ /* 0x000fca000782c0ff */
[----:B-1--4-:R-:W-:Y:S08]  /*4190*/  BRA.U UP0, `(.L_x_5) ;  /* 0x0000000100187547 */ /* 0x012ff0000b800000 */
[----:B------:R-:W-:Y:S01]  /*41a0*/  ELECT P0, URZ, PT ;  /* 0x0000000000ff782f */ /* 0x000fe20003800000 */
[----:B------:R-:W-:Y:S01]  /*41b0*/  IMAD.MOV.U32 R3, RZ, RZ, 0x1 ;  /* 0x00000001ff037424 */ /* 0x000fe200078e00ff */
[----:B------:R-:W-:Y:S01]  /*41c0*/  UMOV UR5, 0x40 ;  /* 0x0000004000057882 */ /* 0x000fe20000000000 */
[----:B------:R-:W-:Y:S01]  /*41d0*/  UVIRTCOUNT.DEALLOC.SMPOOL 0x80 ;  /* 0x000000800000784c */ /* 0x000fe20000000000 */
[----:B------:R-:W-:-:S09]  /*41e0*/  ULEA UR5, UR4, UR5, 0x18 ;  /* 0x0000000504057291 */ /* 0x000fd2000f8ec0ff */
[----:B------:R1:W-:Y:S03]  /*41f0*/  @P0 STS.U8 [UR5], R3 ;  /* 0x00000003ff000988 */ /* 0x0003e60008000005 */
.L_x_5:
[----:B------:R-:W-:Y:S01]  /*4200*/  STTM.16dp32bit_t0_t15.x64 tmem[UR10], RZ ;  /* 0x000000ff000079ed */ /* 0x000fe20008b0000a */
[----:B------:R-:W-:Y:S01]  /*4210*/  STTM.16dp32bit_t16_t31.x64 tmem[UR10+0x40], RZ ;  /* 0x000040ff000079ed */ /* 0x000fe20008b2000a */
[----:B------:R-:W2:Y:S02]  /*4220*/  FENCE.VIEW.ASYNC.T ;  /* 0x00000000000073c6 */ /* 0x000ea40000000200 */
[----:B--2---:R-:W-:Y:S01]  /*4230*/  VOTEU.ALL UP1, P1 ;  /* 0x0000000000ff7886 */ /* 0x004fe20000820000 */
[----:B------:R-:W-:Y:S01]  /*4240*/  IMAD R27, R20, 0x2, R81 ;  /* 0x00000002141b7824 */ /* 0x000fe200078e0251 */
[----:B------:R-:W-:Y:S01]  /*4250*/  VOTEU.ALL UP2, P1 ;  /* 0x0000000000ff7886 */ /* 0x000fe20000840000 */
[----:B------:R-:W-:Y:S01]  /*4260*/  ISETP.GT.AND P0, PT, R236, 0x3f, PT ;  /* 0x0000003fec00780c */ /* 0x000fe20003f04270 */
[----:B------:R-:W-:Y:S01]  /*4270*/  IMAD.SHL.U32 R86, R23, 0x2, RZ ;  /* 0x0000000217567824 */ /* 0x000fe200078e00ff */
[----:B------:R-:W-:-:S04]  /*4280*/  @!UP1 UIADD3 UR4, UPT, UPT, -UR6, 0x100000, URZ ;  /* 0x0010000006049890 */ /* 0x000fc8000fffe1ff */
[----:B------:R-:W-:Y:S02]  /*4290*/  @!UP1 USHF.L.U32 UR5, UR4, 0xb, URZ ;  /* 0x0000000b04059899 */ /* 0x000fe400080006ff */
[----:B------:R-:W-:Y:S01]  /*42a0*/  @!UP1 USHF.L.U32 UR4, UR4, 0x1, URZ ;  /* 0x0000000104049899 */ /* 0x000fe200080006ff */
[----:B------:R-:W-:Y:S01]  /*42b0*/  BAR.SYNC.DEFER_BLOCKING 0x0 ;  /* 0x0000000000007b1d */ /* 0x000fe20000010000 */
[----:B------:R-:W-:Y:S01]  /*42c0*/  IMAD R80, R20, 0x2, R27 ;  /* 0x0000000214507824 */ /* 0x000fe200078e021b */
[----:B------:R-:W-:Y:S02]  /*42d0*/  ISETP.LT.AND P2, PT, R25, R22, P0 ;  /* 0x000000161900720c */ /* 0x000fe40000741270 */
[----:B------:R-:W-:Y:S01]  /*42e0*/  IADD3 R170, P3, PT, R86, UR16, RZ ;  /* 0x0000001056aa7c10 */ /* 0x000fe2000ff7e0ff */
[----:B-1----:R-:W-:-:S03]  /*42f0*/  IMAD R3, R20, 0x2, R80 ;  /* 0x0000000214037824 */ /* 0x002fc600078e0250 */
[----:B------:R-:W-:Y:S01]  /*4300*/  LEA.HI.X.SX32 R195, R23, UR17, 0x1, P3 ;  /* 0x0000001117c37c11 */ /* 0x000fe200098f0eff */
[----:B------:R-:W-:Y:S01]  /*4310*/  IMAD R9, R20, 0x2, R3 ;  /* 0x0000000214097824 */ /* 0x000fe200078e0203 */
[----:B------:R-:W-:-:S03]  /*4320*/  LEA R4, P3, R213, R170, 0x1 ;  /* 0x000000aad5047211 */ /* 0x000fc600078608ff */
[C---:B------:R-:W-:Y:S01]  /*4330*/  IMAD R25, R20.reuse, 0x2, R9 ;  /* 0x0000000214197824 */ /* 0x040fe200078e0209 */
[----:B------:R-:W-:Y:S01]  /*4340*/  LEA.HI.X.SX32 R5, R213, R195, 0x1, P3 ;  /* 0x000000c3d5057211 */ /* 0x000fe200018f0eff */
[----:B------:R-:W1:Y:S02]  /*4350*/  FENCE.VIEW.ASYNC.S ;  /* 0x00000000000073c6 */ /* 0x000e640000000000 */
[----:B-1----:R1:W2:Y:S02]  /*4360*/  @!UP2 SYNCS.EXCH.64 URZ, [UR11], UR4 ;  /* 0x000000040bffa5b2 */ /* 0x0022a40008000100 */
[----:B--2---:R-:W-:Y:S01]  /*4370*/  BAR.SYNC.DEFER_BLOCKING 0x0 ;  /* 0x0000000000007b1d */ /* 0x004fe20000010000 */
[----:B------:R-:W-:Y:S01]  /*4380*/  IMAD R31, R20, 0x2, R25 ;  /* 0x00000002141f7824 */ /* 0x000fe200078e0219 */
[----:B------:R-:W-:-:S03]  /*4390*/  ISETP.LT.AND P4, PT, R15, R22, P0 ;  /* 0x000000160f00720c */ /* 0x000fc60000781270 */
[----:B------:R-:W-:Y:S01]  /*43a0*/  IMAD R11, R20, 0x2, R31 ;  /* 0x00000002140b7824 */ /* 0x000fe200078e021f */
[----:B------:R-:W-:-:S03]  /*43b0*/  LOP3.LUT R218, R193, 0x18, RZ, 0xfc, !PT ;  /* 0x00000018c1da7812 */ /* 0x000fc600078efcff */
[C---:B------:R-:W-:Y:S01]  /*43c0*/  IMAD R13, R20.reuse, 0x2, R11 ;  /* 0x00000002140d7824 */ /* 0x040fe200078e020b */
[----:B------:R-:W-:Y:S01]  /*43d0*/  LOP3.LUT R217, R193, 0x1a, RZ, 0xfc, !PT ;  /* 0x0000001ac1d97812 */ /* 0x000fe200078efcff */
[----:B-1----:R-:W1:Y:S02]  /*43e0*/  LDCU UR4, c[0x0][0x3b0] ;  /* 0x00007600ff0477ac */ /* 0x002e640008000800 */
[----:B------:R-:W-:Y:S01]  /*43f0*/  IMAD R87, R20, 0x2, R13 ;  /* 0x0000000214577824 */ /* 0x000fe200078e020d */
[----:B------:R-:W-:Y:S02]  /*4400*/  PRMT R196, RZ, 0x7610, R196 ;  /* 0x00007610ffc47816 */ /* 0x000fe400000000c4 */
[----:B------:R-:W-:Y:S01]  /*4410*/  ISETP.LT.AND P3, PT, R218, R22, P0 ;  /* 0x00000016da00720c */ /* 0x000fe20000761270 */
[----:B------:R-:W-:Y:S01]  /*4420*/  IMAD R85, R20, 0x2, R87 ;  /* 0x0000000214557824 */ /* 0x000fe200078e0257 */
[----:B0-----:R0:W2:Y:S01]  /*4430*/  @P2 LDG.E.U16 R194, desc[UR20][R4.64] ;  /* 0x0000001404c22981 */ /* 0x0010a2000c1e1500 */
[----:B------:R-:W-:-:S02]  /*4440*/  LEA R6, P2, R29, R170, 0x1 ;  /* 0x000000aa1d067211 */ /* 0x000fc400078408ff */
[----:B------:R-:W-:Y:S02]  /*4450*/  PRMT R192, RZ, 0x7610, R192 ;  /* 0x00007610ffc07816 */ /* 0x000fe400000000c0 */
[-C--:B------:R-:W-:Y:S02]  /*4460*/  LEA.HI.X.SX32 R7, R29, R195.reuse, 0x1, P2 ;  /* 0x000000c31d077211 */ /* 0x080fe400010f0eff */
[----:B------:R-:W-:Y:S01]  /*4470*/  ISETP.LT.AND P2, PT, R217, R22, P0 ;  /* 0x00000016d900720c */ /* 0x000fe20000741270 */
[C---:B------:R-:W-:Y:S01]  /*4480*/  IMAD R15, R20.reuse, 0x2, R85 ;  /* 0x00000002140f7824 */ /* 0x040fe200078e0255 */
[C---:B0-----:R-:W-:Y:S01]  /*4490*/  LEA R4, P5, R3.reuse, R170, 0x1 ;  /* 0x000000aa03047211 */ /* 0x041fe200078a08ff */
[----:B------:R0:W3:Y:S01]  /*44a0*/  @P4 LDG.E.U16 R196, desc[UR20][R6.64] ;  /* 0x0000001406c44981 */ /* 0x0000e2000c1e1500 */
[----:B------:R-:W-:Y:S01]  /*44b0*/  PRMT R180, RZ, 0x7610, R180 ;  /* 0x00007610ffb47816 */ /* 0x000fe200000000b4 */
[----:B------:R-:W-:Y:S01]  /*44c0*/  IMAD R89, R20, 0x2, R15 ;  /* 0x0000000214597824 */ /* 0x000fe200078e020f */
[----:B------:R-:W-:-:S02]  /*44d0*/  LEA.HI.X.SX32 R5, R3, R195, 0x1, P5 ;  /* 0x000000c303057211 */ /* 0x000fc400028f0eff */
[----:B------:R-:W-:Y:S02]  /*44e0*/  LOP3.LUT R3, R193, 0x20, RZ, 0xfc, !PT ;  /* 0x00000020c1037812 */ /* 0x000fe400078efcff */
[C---:B0-----:R-:W-:Y:S01]  /*44f0*/  LEA R6, P4, R9.reuse, R170, 0x1 ;  /* 0x000000aa09067211 */ /* 0x041fe200078808ff */
[----:B------:R0:W4:Y:S03]  /*4500*/  @P3 LDG.E.U16 R192, desc[UR20][R4.64] ;  /* 0x0000001404c03981 */ /* 0x000126000c1e1500 */
[----:B------:R-:W-:Y:S01]  /*4510*/  LEA.HI.X.SX32 R7, R9, R195, 0x1, P4 ;  /* 0x000000c309077211 */ /* 0x000fe200020f0eff */
[----:B------:R-:W-:Y:S01]  /*4520*/  IMAD R91, R20, 0x2, R89 ;  /* 0x00000002145b7824 */ /* 0x000fe200078e0259 */
[----:B------:R-:W-:-:S03]  /*4530*/  ISETP.LT.AND P3, PT, R3, R22, P0 ;  /* 0x000000160300720c */ /* 0x000fc60000761270 */
[----:B------:R5:W2:Y:S01]  /*4540*/  @P2 LDG.E.U16 R180, desc[UR20][R6.64] ;  /* 0x0000001406b42981 */ /* 0x000aa2000c1e1500 */
[----:B0-----:R-:W-:Y:S01]  /*4550*/  LOP3.LUT R4, R193, 0x22, RZ, 0xfc, !PT ;  /* 0x00000022c1047812 */ /* 0x001fe200078efcff */
[----:B------:R-:W-:-:S03]  /*4560*/  IMAD R33, R20, 0x2, R91 ;  /* 0x0000000214217824 */ /* 0x000fc600078e025b */
[----:B------:R-:W-:Y:S02]  /*4570*/  ISETP.LT.AND P2, PT, R4, R22, P0 ;  /* 0x000000160400720c */ /* 0x000fe40000741270 */
[CC--:B-----5:R-:W-:Y:S02]  /*4580*/  LEA R6, P4, R11.reuse, R170.reuse, 0x1 ;  /* 0x000000aa0b067211 */ /* 0x0e0fe400078808ff */
[----:B------:R-:W-:Y:S02]  /*4590*/  PRMT R191, RZ, 0x7610, R191 ;  /* 0x00007610ffbf7816 */ /* 0x000fe400000000bf */
[-C--:B------:R-:W-:Y:S01]  /*45a0*/  LEA.HI.X.SX32 R7, R11, R195.reuse, 0x1, P4 ;  /* 0x000000c30b077211 */ /* 0x080fe200020f0eff */
[C---:B------:R-:W-:Y:S01]  /*45b0*/  IMAD R11, R20.reuse, 0x2, R33 ;  /* 0x00000002140b7824 */ /* 0x040fe200078e0221 */
[----:B------:R-:W-:Y:S02]  /*45c0*/  LEA R8, P5, R13, R170, 0x1 ;  /* 0x000000aa0d087211 */ /* 0x000fe400078a08ff */
[----:B------:R-:W-:Y:S01]  /*45d0*/  LOP3.LUT R5, R193, 0x28, RZ, 0xfc, !PT ;  /* 0x00000028c1057812 */ /* 0x000fe200078efcff */
[C---:B------:R-:W-:Y:S01]  /*45e0*/  IMAD R95, R20.reuse, 0x2, R11 ;  /* 0x00000002145f7824 */ /* 0x040fe200078e020b */
[----:B------:R-:W-:Y:S01]  /*45f0*/  PRMT R187, RZ, 0x7610, R187 ;  /* 0x00007610ffbb7816 */ /* 0x000fe200000000bb */
[----:B------:R0:W5:Y:S01]  /*4600*/  @P3 LDG.E.U16 R191, desc[UR20][R6.64] ;  /* 0x0000001406bf3981 */ /* 0x000162000c1e1500 */
[----:B------:R-:W-:Y:S01]  /*4610*/  LEA.HI.X.SX32 R9, R13, R195, 0x1, P5 ;  /* 0x000000c30d097211 */ /* 0x000fe200028f0eff */
[----:B------:R-:W-:Y:S01]  /*4620*/  IMAD R97, R20, 0x2, R95 ;  /* 0x0000000214617824 */ /* 0x000fe200078e025f */
[----:B------:R-:W-:-:S03]  /*4630*/  ISETP.LT.AND P3, PT, R5, R22, P0 ;  /* 0x000000160500720c */ /* 0x000fc60000761270 */
[----:B------:R1:W2:Y:S01]  /*4640*/  @P2 LDG.E.U16 R187, desc[UR20][R8.64] ;  /* 0x0000001408bb2981 */ /* 0x0002a2000c1e1500 */
[----:B------:R-:W-:Y:S01]  /*4650*/  IMAD R83, R20, 0x2, R97 ;  /* 0x0000000214537824 */ /* 0x000fe200078e0261 */
[C---:B0-----:R-:W-:Y:S02]  /*4660*/  LOP3.LUT R6, R193.reuse, 0x30, RZ, 0xfc, !PT ;  /* 0x00000030c1067812 */ /* 0x041fe400078efcff */
[----:B------:R-:W-:Y:S02]  /*4670*/  LOP3.LUT R7, R193, 0x38, RZ, 0xfc, !PT ;  /* 0x00000038c1077812 */ /* 0x000fe400078efcff */
[----:B------:R-:W-:Y:S02]  /*4680*/  ISETP.LT.AND P4, PT, R6, R22, P0 ;  /* 0x000000160600720c */ /* 0x000fe40000781270 */
[C---:B-1----:R-:W-:Y:S02]  /*4690*/  LEA R8, P2, R15.reuse, R170, 0x1 ;  /* 0x000000aa0f087211 */ /* 0x042fe400078408ff */
[----:B------:R-:W-:Y:S01]  /*46a0*/  PRMT R190, RZ, 0x7610, R190 ;  /* 0x00007610ffbe7816 */ /* 0x000fe200000000be */
[----:B------:R-:W-:Y:S01]  /*46b0*/  IMAD R99, R20, 0x2, R83 ;  /* 0x0000000214637824 */ /* 0x000fe200078e0253 */
[----:B------:R-:W-:-:S02]  /*46c0*/  LEA.HI.X.SX32 R9, R15, R195, 0x1, P2 ;  /* 0x000000c30f097211 */ /* 0x000fc400010f0eff */
[----:B------:R-:W-:Y:S02]  /*46d0*/  ISETP.LT.AND P2, PT, R7, R22, P0 ;  /* 0x000000160700720c */ /* 0x000fe40000741270 */
[-C--:B------:R-:W-:Y:S01]  /*46e0*/  LEA R10, P5, R11, R170.reuse, 0x1 ;  /* 0x000000aa0b0a7211 */ /* 0x080fe200078a08ff */
[----:B------:R0:W2:Y:S01]  /*46f0*/  @P3 LDG.E.U16 R190, desc[UR20][R8.64] ;  /* 0x0000001408be3981 */ /* 0x0000a2000c1e1500 */
[----:B------:R-:W-:Y:S02]  /*4700*/  PRMT R189, RZ, 0x7610, R189 ;  /* 0x00007610ffbd7816 */ /* 0x000fe400000000bd */
[----:B------:R-:W-:Y:S02]  /*4710*/  LEA R12, P3, R99, R170, 0x1 ;  /* 0x000000aa630c7211 */ /* 0x000fe400078608ff */
[----:B------:R-:W-:Y:S02]  /*4720*/  LEA.HI.X.SX32 R11, R11, R195, 0x1, P5 ;  /* 0x000000c30b0b7211 */ /* 0x000fe400028f0eff */
[----:B------:R-:W-:-:S02]  /*4730*/  PRMT R188, RZ, 0x7610, R188 ;  /* 0x00007610ffbc7816 */ /* 0x000fc400000000bc */
[C---:B0-----:R-:W-:Y:S01]  /*4740*/  LOP3.LUT R8, R193.reuse, 0x2a, RZ, 0xfc, !PT ;  /* 0x0000002ac1087812 */ /* 0x041fe200078efcff */
[----:B------:R0:W2:Y:S01]  /*4750*/  @P4 LDG.E.U16 R189, desc[UR20][R10.64] ;  /* 0x000000140abd4981 */ /* 0x0000a2000c1e1500 */
[----:B------:R-:W-:Y:S02]  /*4760*/  LOP3.LUT R9, R193, 0x32, RZ, 0xfc, !PT ;  /* 0x00000032c1097812 */ /* 0x000fe400078efcff */
[----:B------:R-:W-:Y:S02]  /*4770*/  LEA.HI.X.SX32 R13, R99, R195, 0x1, P3 ;  /* 0x000000c3630d7211 */ /* 0x000fe400018f0eff */
[-C--:B------:R-:W-:Y:S02]  /*4780*/  ISETP.LT.AND P3, PT, R8, R22.reuse, P0 ;  /* 0x000000160800720c */ /* 0x080fe40000761270 */
[----:B------:R-:W-:Y:S01]  /*4790*/  ISETP.LT.AND P4, PT, R9, R22, P0 ;  /* 0x000000160900720c */ /* 0x000fe20000781270 */
[----:B------:R1:W2:Y:S01]  /*47a0*/  @P2 LDG.E.U16 R188, desc[UR20][R12.64] ;  /* 0x000000140cbc2981 */ /* 0x0002a2000c1e1500 */
[----:B------:R-:W-:-:S02]  /*47b0*/  LEA R14, P5, R95, R170, 0x1 ;  /* 0x000000aa5f0e7211 */ /* 0x000fc400078a08ff */
[----:B0-----:R-:W-:Y:S02]  /*47c0*/  LOP3.LUT R10, R193, 0x3a, RZ, 0xfc, !PT ;  /* 0x0000003ac10a7812 */ /* 0x001fe400078efcff */
[----:B------:R-:W-:Y:S02]  /*47d0*/  PRMT R186, RZ, 0x7610, R186 ;  /* 0x00007610ffba7816 */ /* 0x000fe400000000ba */
[----:B------:R-:W-:Y:S02]  /*47e0*/  PRMT R185, RZ, 0x7610, R185 ;  /* 0x00007610ffb97816 */ /* 0x000fe400000000b9 */
[----:B-1----:R-:W-:Y:S01]  /*47f0*/  LEA R12, P2, R89, R170, 0x1 ;  /* 0x000000aa590c7211 */ /* 0x002fe200078408ff */
[----:B------:R-:W-:Y:S01]  /*4800*/  IMAD R99, R20, 0x2, R99 ;  /* 0x0000000214637824 */ /* 0x000fe200078e0263 */
[-C--:B------:R-:W-:Y:S02]  /*4810*/  LEA.HI.X.SX32 R15, R95, R195.reuse, 0x1, P5 ;  /* 0x000000c35f0f7211 */ /* 0x080fe400028f0eff */
[----:B------:R-:W-:-:S02]  /*4820*/  LEA.HI.X.SX32 R13, R89, R195, 0x1, P2 ;  /* 0x000000c3590d7211 */ /* 0x000fc400010f0eff */
[----:B------:R-:W-:Y:S01]  /*4830*/  ISETP.LT.AND P2, PT, R10, R22, P0 ;  /* 0x000000160a00720c */ /* 0x000fe20000741270 */
[----:B------:R-:W2:Y:S01]  /*4840*/  @P4 LDG.E.U16 R185, desc[UR20][R14.64] ;  /* 0x000000140eb94981 */ /* 0x000ea2000c1e1500 */
[----:B------:R-:W-:-:S03]  /*4850*/  LOP3.LUT R18, R193, 0xa, RZ, 0xfc, !PT ;  /* 0x0000000ac1127812 */ /* 0x000fc600078efcff */
[----:B------:R0:W2:Y:S01]  /*4860*/  @P3 LDG.E.U16 R186, desc[UR20][R12.64] ;  /* 0x000000140cba3981 */ /* 0x0000a2000c1e1500 */
[----:B------:R-:W-:Y:S02]  /*4870*/  ISETP.LT.AND P4, PT, R18, R22, P0 ;  /* 0x000000161200720c */ /* 0x000fe40000781270 */
[----:B------:R-:W-:Y:S02]  /*4880*/  SHF.R.U32.HI R11, RZ, 0x6, R101 ;  /* 0x00000006ff0b7819 */ /* 0x000fe40000011665 */
[----:B------:R-:W-:Y:S02]  /*4890*/  PRMT R184, RZ, 0x7610, R184 ;  /* 0x00007610ffb87816 */ /* 0x000fe400000000b8 */
[-C--:B0-----:R-:W-:Y:S02]  /*48a0*/  LEA R12, P3, R99, R170.reuse, 0x1 ;  /* 0x000000aa630c7211 */ /* 0x081fe400078608ff */
[----:B------:R-:W-:Y:S02]  /*48b0*/  LEA R14, P5, R19, R170, 0x1 ;  /* 0x000000aa130e7211 */ /* 0x000fe400078a08ff */
[----:B------:R-:W-:-:S02]  /*48c0*/  LEA.HI.X.SX32 R13, R99, R195, 0x1, P3 ;  /* 0x000000c3630d7211 */ /* 0x000fc400018f0eff */
[----:B------:R-:W-:Y:S02]  /*48d0*/  SGXT.U32 R11, R11, 0x1 ;  /* 0x000000010b0b781a */ /* 0x000fe40000000000 */
[----:B------:R-:W-:Y:S01]  /*48e0*/  PRMT R183, RZ, 0x7610, R183 ;  /* 0x00007610ffb77816 */ /* 0x000fe200000000b7 */
[----:B------:R0:W2:Y:S01]  /*48f0*/  @P2 LDG.E.U16 R184, desc[UR20][R12.64] ;  /* 0x000000140cb82981 */ /* 0x0000a2000c1e1500 */
[----:B------:R-:W-:Y:S02]  /*4900*/  LEA.HI.X.SX32 R15, R19, R195, 0x1, P5 ;  /* 0x000000c3130f7211 */ /* 0x000fe400028f0eff */
[----:B------:R-:W-:-:S03]  /*4910*/  ISETP.LT.AND P2, PT, R11, R22, P0 ;  /* 0x000000160b00720c */ /* 0x000fc60000741270 */
[----:B------:R1:W2:Y:S01]  /*4920*/  @P4 LDG.E.U16 R183, desc[UR20][R14.64] ;  /* 0x000000140eb74981 */ /* 0x0002a2000c1e1500 */
[C---:B------:R-:W-:Y:S02]  /*4930*/  LEA R88, P4, R17.reuse, R170, 0x1 ;  /* 0x000000aa11587211 */ /* 0x040fe400078808ff */
[----:B------:R-:W-:Y:S02]  /*4940*/  PRMT R197, RZ, 0x7610, R197 ;  /* 0x00007610ffc57816 */ /* 0x000fe400000000c5 */
[----:B------:R-:W-:-:S05]  /*4950*/  LEA.HI.X.SX32 R89, R17, R195, 0x1, P4 ;  /* 0x000000c311597211 */ /* 0x000fca00020f0eff */
[----:B------:R-:W2:Y:S01]  /*4960*/  @P2 LDG.E.U16 R197, desc[UR20][R88.64] ;  /* 0x0000001458c52981 */ /* 0x000ea2000c1e1500 */
[----:B------:R-:W-:-:S04]  /*4970*/  LOP3.LUT R16, R193, 0x12, RZ, 0xfc, !PT ;  /* 0x00000012c1107812 */ /* 0x000fc800078efcff */
[----:B------:R-:W-:Y:S02]  /*4980*/  ISETP.LT.AND P3, PT, R16, R22, P0 ;  /* 0x000000161000720c */ /* 0x000fe40000761270 */
[C---:B0-----:R-:W-:Y:S02]  /*4990*/  LEA R12, P6, R81.reuse, R170, 0x1 ;  /* 0x000000aa510c7211 */ /* 0x041fe400078c08ff */
[----:B------:R-:W-:Y:S02]  /*49a0*/  PRMT R182, RZ, 0x7610, R182 ;  /* 0x00007610ffb67816 */ /* 0x000fe400000000b6 */
[----:B------:R-:W-:Y:S02]  /*49b0*/  LEA.HI.X.SX32 R13, R81, R195, 0x1, P6 ;  /* 0x000000c3510d7211 */ /* 0x000fe400030f0eff */
[C---:B------:R-:W-:Y:S02]  /*49c0*/  LOP3.LUT R216, R193.reuse, 0x1c, RZ, 0xfc, !PT ;  /* 0x0000001cc1d87812 */ /* 0x040fe400078efcff */
[----:B------:R-:W-:-:S03]  /*49d0*/  LOP3.LUT R11, R193, 0x24, RZ, 0xfc, !PT ;  /* 0x00000024c10b7812 */ /* 0x000fc600078efcff */
[----:B------:R0:W2:Y:S01]  /*49e0*/  @P3 LDG.E.U16 R182, desc[UR20][R12.64] ;  /* 0x000000140cb63981 */ /* 0x0000a2000c1e1500 */
[-C--:B------:R-:W-:Y:S02]  /*49f0*/  ISETP.LT.AND P3, PT, R216, R22.reuse, P0 ;  /* 0x00000016d800720c */ /* 0x080fe40000761270 */
[----:B------:R-:W-:Y:S02]  /*4a00*/  ISETP.LT.AND P4, PT, R11, R22, P0 ;  /* 0x000000160b00720c */ /* 0x000fe40000781270 */
[-C--:B------:R-:W-:Y:S02]  /*4a10*/  LEA R16, P5, R25, R170.reuse, 0x1 ;  /* 0x000000aa19107211 */ /* 0x080fe400078a08ff */
[----:B-1----:R-:W-:Y:S02]  /*4a20*/  LEA R14, P6, R87, R170, 0x1 ;  /* 0x000000aa570e7211 */ /* 0x002fe400078c08ff */
[----:B------:R-:W-:Y:S02]  /*4a30*/  PRMT R173, RZ, 0x7610, R173 ;  /* 0x00007610ffad7816 */ /* 0x000fe400000000ad */
[----:B0-----:R-:W-:-:S02]  /*4a40*/  LOP3.LUT R12, R193, 0x2c, RZ, 0xfc, !PT ;  /* 0x0000002cc10c7812 */ /* 0x001fc400078efcff */
[-C--:B------:R-:W-:Y:S02]  /*4a50*/  LEA.HI.X.SX32 R17, R25, R195.reuse, 0x1, P5 ;  /* 0x000000c319117211 */ /* 0x080fe400028f0eff */
[----:B------:R-:W-:Y:S02]  /*4a60*/  PRMT R179, RZ, 0x7610, R179 ;  /* 0x00007610ffb37816 */ /* 0x000fe400000000b3 */
[----:B------:R-:W-:Y:S01]  /*4a70*/  ISETP.LT.AND P2, PT, R12, R22, P0 ;  /* 0x000000160c00720c */ /* 0x000fe20000741270 */
[----:B------:R0:W2:Y:S01]  /*4a80*/  @P3 LDG.E.U16 R173, desc[UR20][R16.64] ;  /* 0x0000001410ad3981 */ /* 0x0000a2000c1e1500 */
[----:B------:R-:W-:Y:S02]  /*4a90*/  LEA.HI.X.SX32 R15, R87, R195, 0x1, P6 ;  /* 0x000000c3570f7211 */ /* 0x000fe400030f0eff */
[----:B------:R-:W-:-:S03]  /*4aa0*/  LOP3.LUT R13, R193, 0x34, RZ, 0xfc, !PT ;  /* 0x00000034c10d7812 */ /* 0x000fc600078efcff */
[----:B------:R1:W2:Y:S01]  /*4ab0*/  @P4 LDG.E.U16 R179, desc[UR20][R14.64] ;  /* 0x000000140eb34981 */ /* 0x0002a2000c1e1500 */
[----:B------:R-:W-:Y:S02]  /*4ac0*/  ISETP.LT.AND P3, PT, R13, R22, P0 ;  /* 0x000000160d00720c */ /* 0x000fe40000761270 */
[CC--:B0-----:R-:W-:Y:S02]  /*4ad0*/  LEA R16, P5, R91.reuse, R170.reuse, 0x1 ;  /* 0x000000aa5b107211 */ /* 0x0c1fe400078a08ff */
[----:B------:R-:W-:Y:S01]  /*4ae0*/  PRMT R178, RZ, 0x7610, R178 ;  /* 0x00007610ffb27816 */ /* 0x000fe200000000b2 */
[----:B------:R-:W-:Y:S01]  /*4af0*/  IMAD R181, R20, 0x2, R99 ;  /* 0x0000000214b57824 */ /* 0x000fe200078e0263 */
[----:B------:R-:W-:Y:S02]  /*4b00*/  LEA.HI.X.SX32 R17, R91, R195, 0x1, P5 ;  /* 0x000000c35b117211 */ /* 0x000fe400028f0eff */
[----:B-1----:R-:W-:Y:S02]  /*4b10*/  LOP3.LUT R14, R193, 0x3c, RZ, 0xfc, !PT ;  /* 0x0000003cc10e7812 */ /* 0x002fe400078efcff */
[----:B------:R-:W-:Y:S01]  /*4b20*/  LEA R24, P5, R97, R170, 0x1 ;  /* 0x000000aa61187211 */ /* 0x000fe200078a08ff */
[----:B------:R0:W2:Y:S01]  /*4b30*/  @P2 LDG.E.U16 R178, desc[UR20][R16.64] ;  /* 0x0000001410b22981 */ /* 0x0000a2000c1e1500 */
[----:B------:R-:W-:-:S02]  /*4b40*/  ISETP.LT.AND P4, PT, R14, R22, P0 ;  /* 0x000000160e00720c */ /* 0x000fc40000781270 */
[----:B------:R-:W-:Y:S02]  /*4b50*/  PRMT R177, RZ, 0x7610, R177 ;  /* 0x00007610ffb17816 */ /* 0x000fe400000000b1 */
[-C--:B------:R-:W-:Y:S02]  /*4b60*/  LEA.HI.X.SX32 R25, R97, R195.reuse, 0x1, P5 ;  /* 0x000000c361197211 */ /* 0x080fe400028f0eff */
[----:B------:R-:W-:Y:S02]  /*4b70*/  LOP3.LUT R30, R193, 0xc, RZ, 0xfc, !PT ;  /* 0x0000000cc11e7812 */ /* 0x000fe400078efcff */
[C---:B0-----:R-:W-:Y:S01]  /*4b80*/  LEA R16, P2, R181.reuse, R170, 0x1 ;  /* 0x000000aab5107211 */ /* 0x041fe200078408ff */
[----:B------:R0:W2:Y:S01]  /*4b90*/  @P3 LDG.E.U16 R177, desc[UR20][R24.64] ;  /* 0x0000001418b13981 */ /* 0x0000a2000c1e1500 */
[----:B------:R-:W-:Y:S02]  /*4ba0*/  PRMT R176, RZ, 0x7610, R176 ;  /* 0x00007610ffb07816 */ /* 0x000fe400000000b0 */
[----:B------:R-:W-:-:S02]  /*4bb0*/  LEA.HI.X.SX32 R17, R181, R195, 0x1, P2 ;  /* 0x000000c3b5117211 */ /* 0x000fc400010f0eff */
[----:B------:R-:W-:Y:S02]  /*4bc0*/  ISETP.LT.AND P3, PT, R30, R22, P0 ;  /* 0x000000161e00720c */ /* 0x000fe40000761270 */
[C---:B------:R-:W-:Y:S01]  /*4bd0*/  LOP3.LUT R18, R193.reuse, 0x14, RZ, 0xfc, !PT ;  /* 0x00000014c1127812 */ /* 0x040fe200078efcff */
[----:B------:R1:W2:Y:S01]  /*4be0*/  @P4 LDG.E.U16 R176, desc[UR20][R16.64] ;  /* 0x0000001410b04981 */ /* 0x0002a2000c1e1500 */
[----:B0-----:R-:W-:Y:S02]  /*4bf0*/  LEA R24, P4, R26, R170, 0x1 ;  /* 0x000000aa1a187211 */ /* 0x001fe400078808ff */
[----:B------:R-:W-:Y:S02]  /*4c00*/  ISETP.LT.AND P2, PT, R18, R22, P0 ;  /* 0x000000161200720c */ /* 0x000fe40000741270 */
[----:B------:R-:W-:Y:S02]  /*4c10*/  LOP3.LUT R215, R193, 0x1e, RZ, 0xfc, !PT ;  /* 0x0000001ec1d77812 */ /* 0x000fe400078efcff */
[----:B------:R-:W-:-:S02]  /*4c20*/  PRMT R175, RZ, 0x7610, R175 ;  /* 0x00007610ffaf7816 */ /* 0x000fc400000000af */
[-C--:B------:R-:W-:Y:S02]  /*4c30*/  LEA.HI.X.SX32 R25, R26, R195.reuse, 0x1, P4 ;  /* 0x000000c31a197211 */ /* 0x080fe400020f0eff */
[----:B-1----:R-:W-:Y:S02]  /*4c40*/  LEA R16, P5, R27, R170, 0x1 ;  /* 0x000000aa1b107211 */ /* 0x002fe400078a08ff */
[----:B------:R-:W-:Y:S01]  /*4c50*/  ISETP.LT.AND P4, PT, R215, R22, P0 ;  /* 0x00000016d700720c */ /* 0x000fe20000781270 */
[----:B------:R0:W2:Y:S01]  /*4c60*/  @P3 LDG.E.U16 R175, desc[UR20][R24.64] ;  /* 0x0000001418af3981 */ /* 0x0000a2000c1e1500 */
[----:B------:R-:W-:Y:S02]  /*4c70*/  PRMT R174, RZ, 0x7610, R174 ;  /* 0x00007610ffae7816 */ /* 0x000fe400000000ae */
[----:B------:R-:W-:Y:S02]  /*4c80*/  LOP3.LUT R15, R193, 0x26, RZ, 0xfc, !PT ;  /* 0x00000026c10f7812 */ /* 0x000fe400078efcff */
[----:B------:R-:W-:-:S02]  /*4c90*/  LEA.HI.X.SX32 R17, R27, R195, 0x1, P5 ;  /* 0x000000c31b117211 */ /* 0x000fc400028f0eff */
[----:B------:R-:W-:Y:S02]  /*4ca0*/  ISETP.LT.AND P3, PT, R15, R22, P0 ;  /* 0x000000160f00720c */ /* 0x000fe40000761270 */
[CC--:B0-----:R-:W-:Y:S01]  /*4cb0*/  LEA R24, P5, R31.reuse, R170.reuse, 0x1 ;  /* 0x000000aa1f187211 */ /* 0x0c1fe200078a08ff */
[----:B------:R0:W2:Y:S01]  /*4cc0*/  @P2 LDG.E.U16 R174, desc[UR20][R16.64] ;  /* 0x0000001410ae2981 */ /* 0x0000a2000c1e1500 */
[----:B------:R-:W-:Y:S02]  /*4cd0*/  PRMT R172, RZ, 0x7610, R172 ;  /* 0x00007610ffac7816 */ /* 0x000fe400000000ac */
[----:B------:R-:W-:Y:S02]  /*4ce0*/  LEA.HI.X.SX32 R25, R31, R195, 0x1, P5 ;  /* 0x000000c31f197211 */ /* 0x000fe400028f0eff */
[----:B------:R-:W-:Y:S02]  /*4cf0*/  LEA R30, P2, R85, R170, 0x1 ;  /* 0x000000aa551e7211 */ /* 0x000fe400078408ff */
[----:B------:R-:W-:Y:S01]  /*4d00*/  PRMT R87, RZ, 0x7610, R87 ;  /* 0x00007610ff577816 */ /* 0x000fe20000000057 */
[----:B------:R1:W2:Y:S01]  /*4d10*/  @P4 LDG.E.U16 R172, desc[UR20][R24.64] ;  /* 0x0000001418ac4981 */ /* 0x0002a2000c1e1500 */
[----:B0-----:R-:W-:-:S02]  /*4d20*/  LOP3.LUT R16, R193, 0x2e, RZ, 0xfc, !PT ;  /* 0x0000002ec1107812 */ /* 0x001fc400078efcff */
[-C--:B------:R-:W-:Y:S02]  /*4d30*/  LEA.HI.X.SX32 R31, R85, R195.reuse, 0x1, P2 ;  /* 0x000000c3551f7211 */ /* 0x080fe400010f0eff */
[----:B------:R-:W-:Y:S02]  /*4d40*/  ISETP.LT.AND P2, PT, R16, R22, P0 ;  /* 0x000000161000720c */ /* 0x000fe40000741270 */
[----:B------:R-:W-:Y:S01]  /*4d50*/  LEA R32, P4, R33, R170, 0x1 ;  /* 0x000000aa21207211 */ /* 0x000fe200078808ff */
[----:B------:R0:W2:Y:S01]  /*4d60*/  @P3 LDG.E.U16 R87, desc[UR20][R30.64] ;  /* 0x000000141e573981 */ /* 0x0000a2000c1e1500 */
[C---:B------:R-:W-:Y:S02]  /*4d70*/  LOP3.LUT R18, R193.reuse, 0xe, RZ, 0xfc, !PT ;  /* 0x0000000ec1127812 */ /* 0x040fe400078efcff */
[----:B------:R-:W-:Y:S02]  /*4d80*/  LOP3.LUT R17, R193, 0x36, RZ, 0xfc, !PT ;  /* 0x00000036c1117812 */ /* 0x000fe400078efcff */
[----:B------:R-:W-:-:S02]  /*4d90*/  LEA.HI.X.SX32 R33, R33, R195, 0x1, P4 ;  /* 0x000000c321217211 */ /* 0x000fc400020f0eff */
[-C--:B------:R-:W-:Y:S02]  /*4da0*/  ISETP.LT.AND P4, PT, R18, R22.reuse, P0 ;  /* 0x000000161200720c */ /* 0x080fe40000781270 */
[----:B------:R-:W-:Y:S02]  /*4db0*/  ISETP.LT.AND P3, PT, R17, R22, P0 ;  /* 0x000000161100720c */ /* 0x000fe40000761270 */
[----:B------:R-:W-:Y:S02]  /*4dc0*/  PRMT R85, RZ, 0x7610, R85 ;  /* 0x00007610ff557816 */ /* 0x000fe40000000055 */
[-C--:B-1----:R-:W-:Y:S01]  /*4dd0*/  LEA R24, P6, R83, R170.reuse, 0x1 ;  /* 0x000000aa53187211 */ /* 0x082fe200078c08ff */
[----:B------:R-:W-:Y:S01]  /*4de0*/  IMAD R91, R219, R21, RZ ;  /* 0x00000015db5b7224 */ /* 0x000fe200078e02ff */
[----:B0-----:R-:W-:Y:S02]  /*4df0*/  LEA R30, P5, R28, R170, 0x1 ;  /* 0x000000aa1c1e7211 */ /* 0x001fe400078a08ff */
[----:B------:R-:W-:Y:S01]  /*4e00*/  LEA.HI.X.SX32 R25, R83, R195, 0x1, P6 ;  /* 0x000000c353197211 */ /* 0x000fe200030f0eff */
[----:B------:R0:W2:Y:S01]  /*4e10*/  @P2 LDG.E.U16 R85, desc[UR20][R32.64] ;  /* 0x0000001420552981 */ /* 0x0000a2000c1e1500 */
[----:B------:R-:W-:-:S02]  /*4e20*/  PRMT R83, RZ, 0x7610, R83 ;  /* 0x00007610ff537816 */ /* 0x000fc40000000053 */
[----:B------:R-:W-:Y:S02]  /*4e30*/  PRMT R84, RZ, 0x7610, R84 ;  /* 0x00007610ff547816 */ /* 0x000fe40000000054 */
[----:B------:R-:W-:Y:S01]  /*4e40*/  LEA.HI.X.SX32 R31, R28, R195, 0x1, P5 ;  /* 0x000000c31c1f7211 */ /* 0x000fe200028f0eff */
[----:B------:R-:W-:Y:S01]  /*4e50*/  IMAD R40, R40, UR4, RZ ;  /* 0x0000000428287c24 */ /* 0x000fe2000f8e02ff */
[----:B------:R-:W-:Y:S01]  /*4e60*/  LEA R90, P2, R91, UR18, 0x1 ;  /* 0x000000125b5a7c11 */ /* 0x000fe2000f8408ff */
[----:B------:R-:W-:Y:S01]  /*4e70*/  IMAD R38, R38, UR4, RZ ;  /* 0x0000000426267c24 */ /* 0x000fe2000f8e02ff */
[----:B------:R-:W-:Y:S01]  /*4e80*/  LOP3.LUT R94, R193, 0x16, RZ, 0xfc, !PT ;  /* 0x00000016c15e7812 */ /* 0x000fe200078efcff */
[----:B0-----:R-:W-:Y:S01]  /*4e90*/  IMAD R32, R93, UR4, RZ ;  /* 0x000000045d207c24 */ /* 0x001fe2000f8e02ff */
[----:B------:R0:W2:Y:S01]  /*4ea0*/  @P4 LDG.E.U16 R83, desc[UR20][R30.64] ;  /* 0x000000141e534981 */ /* 0x0000a2000c1e1500 */
[----:B------:R-:W-:Y:S01]  /*4eb0*/  LEA.HI.X.SX32 R91, R91, UR19, 0x1, P2 ;  /* 0x000000135b5b7c11 */ /* 0x000fe200090f0eff */
[----:B------:R-:W-:Y:S01]  /*4ec0*/  IMAD R44, R44, UR4, RZ ;  /* 0x000000042c2c7c24 */ /* 0x000fe2000f8e02ff */
[----:B------:R-:W-:Y:S01]  /*4ed0*/  ISETP.LT.AND P2, PT, R94, R22, P0 ;  /* 0x000000165e00720c */ /* 0x000fe20000741270 */
[----:B------:R1:W2:Y:S01]  /*4ee0*/  @P3 LDG.E.U16 R84, desc[UR20][R24.64] ;  /* 0x0000001418543981 */ /* 0x0002a2000c1e1500 */
[----:B------:R-:W-:Y:S01]  /*4ef0*/  IMAD R42, R42, UR4, RZ ;  /* 0x000000042a2a7c24 */ /* 0x000fe2000f8e02ff */
[----:B------:R-:W-:Y:S01]  /*4f00*/  LEA R94, P4, R38, R90, 0x1 ;  /* 0x0000005a265e7211 */ /* 0x000fe200078808ff */
[----:B------:R-:W-:-:S02]  /*4f10*/  IMAD R33, R36, UR4, RZ ;  /* 0x0000000424217c24 */ /* 0x000fc4000f8e02ff */
[----:B0-----:R-:W-:Y:S01]  /*4f20*/  IMAD R31, R92, UR4, RZ ;  /* 0x000000045c1f7c24 */ /* 0x001fe2000f8e02ff */
[-C--:B------:R-:W-:Y:S01]  /*4f30*/  LEA R92, P3, R40, R90.reuse, 0x1 ;  /* 0x0000005a285c7211 */ /* 0x080fe200078608ff */
[----:B-1----:R-:W-:Y:S01]  /*4f40*/  IMAD R25, R34, UR4, RZ ;  /* 0x0000000422197c24 */ /* 0x002fe2000f8e02ff */
[-C--:B------:R-:W-:Y:S01]  /*4f50*/  LEA R34, P5, R32, R90.reuse, 0x1 ;  /* 0x0000005a20227211 */ /* 0x080fe200078a08ff */
[----:B------:R-:W-:Y:S01]  /*4f60*/  IMAD R24, R35, UR4, RZ ;  /* 0x0000000423187c24 */ /* 0x000fe2000f8e02ff */
[-C--:B------:R-:W-:Y:S01]  /*4f70*/  LEA.HI.X.SX32 R93, R40, R91.reuse, 0x1, P3 ;  /* 0x0000005b285d7211 */ /* 0x080fe200018f0eff */
[----:B------:R-:W-:Y:S01]  /*4f80*/  IMAD R48, R48, UR4, RZ ;  /* 0x0000000430307c24 */ /* 0x000fe2000f8e02ff */
[-C--:B------:R-:W-:Y:S01]  /*4f90*/  LEA.HI.X.SX32 R95, R38, R91.reuse, 0x1, P4 ;  /* 0x0000005b265f7211 */ /* 0x080fe200020f0eff */
[----:B------:R-:W-:Y:S01]  /*4fa0*/  IMAD R46, R46, UR4, RZ ;  /* 0x000000042e2e7c24 */ /* 0x000fe2000f8e02ff */
[----:B------:R-:W-:Y:S01]  /*4fb0*/  LEA.HI.X.SX32 R35, R32, R91, 0x1, P5 ;  /* 0x0000005b20237211 */ /* 0x000fe200028f0eff */
[----:B------:R-:W-:Y:S01]  /*4fc0*/  IMAD R37, R37, UR4, RZ ;  /* 0x0000000425257c24 */ /* 0x000fe2000f8e02ff */
[-C--:B------:R-:W-:Y:S01]  /*4fd0*/  LEA R96, P3, R44, R90.reuse, 0x1 ;  /* 0x0000005a2c607211 */ /* 0x080fe200078608ff */
[----:B------:R-:W-:Y:S01]  /*4fe0*/  IMAD R39, R39, UR4, RZ ;  /* 0x0000000427277c24 */ /* 0x000fe2000f8e02ff */
[----:B------:R-:W-:-:S02]  /*4ff0*/  LEA R98, P4, R42, R90, 0x1 ;  /* 0x0000005a2a627211 */ /* 0x000fc400078808ff */
[-C--:B------:R-:W-:Y:S02]  /*5000*/  LEA R30, P6, R31, R90.reuse, 0x1 ;  /* 0x0000005a1f1e7211 */ /* 0x080fe400078c08ff */
[----:B------:R-:W-:Y:S01]  /*5010*/  LEA R32, P5, R33, R90, 0x1 ;  /* 0x0000005a21207211 */ /* 0x000fe200078a08ff */
[----:B------:R-:W-:Y:S01]  /*5020*/  IMAD R52, R52, UR4, RZ ;  /* 0x0000000434347c24 */ /* 0x000fe2000f8e02ff */
[-C--:B------:R-:W-:Y:S01]  /*5030*/  LEA.HI.X.SX32 R97, R44, R91.reuse, 0x1, P3 ;  /* 0x0000005b2c617211 */ /* 0x080fe200018f0eff */
[----:B------:R-:W-:Y:S01]  /*5040*/  IMAD R50, R50, UR4, RZ ;  /* 0x0000000432327c24 */ /* 0x000fe2000f8e02ff */
[-C--:B------:R-:W-:Y:S01]  /*5050*/  LEA.HI.X.SX32 R99, R42, R91.reuse, 0x1, P4 ;  /* 0x0000005b2a637211 */ /* 0x080fe200020f0eff */
[----:B------:R-:W-:Y:S01]  /*5060*/  IMAD R41, R41, UR4, RZ ;  /* 0x0000000429297c24 */ /* 0x000fe2000f8e02ff */
[-C--:B------:R-:W-:Y:S01]  /*5070*/  LEA.HI.X.SX32 R31, R31, R91.reuse, 0x1, P6 ;  /* 0x0000005b1f1f7211 */ /* 0x080fe200030f0eff */
[----:B------:R-:W-:Y:S01]  /*5080*/  IMAD R43, R43, UR4, RZ ;  /* 0x000000042b2b7c24 */ /* 0x000fe2000f8e02ff */
[----:B------:R-:W-:-:S02]  /*5090*/  LEA.HI.X.SX32 R33, R33, R91, 0x1, P5 ;  /* 0x0000005b21217211 */ /* 0x000fc400028f0eff */
[-C--:B------:R-:W-:Y:S02]  /*50a0*/  LEA R100, P3, R48, R90.reuse, 0x1 ;  /* 0x0000005a30647211 */ /* 0x080fe400078608ff */
[-C--:B------:R-:W-:Y:S02]  /*50b0*/  LEA R102, P4, R46, R90.reuse, 0x1 ;  /* 0x0000005a2e667211 */ /* 0x080fe400078808ff */
        /* <DEDUP_REMOVED lines=47> */
[CC--:B------:R-:W-:Y:S02]  /*53b0*/  LEA R118, P4, R66.reuse, R90.reuse, 0x1 ;  /* 0x0000005a42767211 */ /* 0x0c0fe400078808ff */
[-C--:B------:R-:W-:Y:S02]  /*53c0*/  LEA R52, P6, R53, R90.reuse, 0x1 ;  /* 0x0000005a35347211 */ /* 0x080fe400078c08ff */
[----:B------:R-:W-:Y:S01]  /*53d0*/  LEA R54, P5, R55, R90, 0x1 ;  /* 0x0000005a37367211 */ /* 0x000fe200078a08ff */
[----:B------:R-:W-:Y:S01]  /*53e0*/  IMAD R65, R65, UR4, RZ ;  /* 0x0000000441417c24 */ /* 0x000fe2000f8e02ff */
[-C--:B------:R-:W-:Y:S02]  /*53f0*/  LEA.HI.X.SX32 R117, R117, R91.reuse, 0x1, P3 ;  /* 0x0000005b75757211 */ /* 0x080fe400018f0eff */
        /* <DEDUP_REMOVED lines=18> */
[-C--:B------:R-:W-:Y:S01]  /*5520*/  LEA R126, P5, R68, R90.reuse, 0x1 ;  /* 0x0000005a447e7211 */ /* 0x080fe200078a08ff */
[----:B------:R-:W-:Y:S01]  /*5530*/  IMAD R135, R135, UR4, RZ ;  /* 0x0000000487877c24 */ /* 0x000fe2000f8e02ff */
[-C--:B------:R-:W-:Y:S01]  /*5540*/  LEA.HI.X.SX32 R65, R65, R91.reuse, 0x1, P3 ;  /* 0x0000005b41417211 */ /* 0x080fe200018f0eff */
[----:B------:R-:W-:Y:S01]  /*5550*/  IMAD R131, R131, UR4, RZ ;  /* 0x0000000483837c24 */ /* 0x000fe2000f8e02ff */
[----:B------:R-:W-:Y:S01]  /*5560*/  LEA.HI.X.SX32 R61, R61, R91, 0x1, P6 ;  /* 0x0000005b3d3d7211 */ /* 0x000fe200030f0eff */
[----:B------:R-:W-:Y:S01]  /*5570*/  IMAD R72, R72, UR4, RZ ;  /* 0x0000000448487c24 */ /* 0x000fe2000f8e02ff */
[----:B------:R-:W-:-:S02]  /*5580*/  LEA R128, P3, R129, R90, 0x1 ;  /* 0x0000005a81807211 */ /* 0x000fc400078608ff */
[-C--:B------:R-:W-:Y:S02]  /*5590*/  LEA.HI.X.SX32 R127, R68, R91.reuse, 0x1, P5 ;  /* 0x0000005b447f7211 */ /* 0x080fe400028f0eff */
        /* <DEDUP_REMOVED lines=8> */
[-C--:B------:R-:W-:Y:S01]  /*5620*/  LEA.HI.X.SX32 R133, R70, R91.reuse, 0x1, P5 ;  /* 0x0000005b46857211 */ /* 0x080fe200028f0eff */
[----:B------:R-:W-:Y:S01]  /*5630*/  IMAD R63, R63, UR4, RZ ;  /* 0x000000043f3f7c24 */ /* 0x000fe2000f8e02ff */
        /* <DEDUP_REMOVED lines=21> */
[-C--:B------:R-:W-:Y:S02]  /*5790*/  LEA.HI.X.SX32 R63, R63, R91.reuse, 0x1, P4 ;  /* 0x0000005b3f3f7211 */ /* 0x080fe400020f0eff */
[-C--:B------:R-:W-:Y:S02]  /*57a0*/  LEA R142, P6, R143, R90.reuse, 0x1 ;  /* 0x0000005a8f8e7211 */ /* 0x080fe400078c08ff */
[-C--:B------:R-:W-:Y:S02]  /*57b0*/  LEA R150, P5, R76, R90.reuse, 0x1 ;  /* 0x0000005a4c967211 */ /* 0x080fe400078a08ff */
[----:B------:R-:W-:Y:S01]  /*57c0*/  LEA R66, P4, R67, R90, 0x1 ;  /* 0x0000005a43427211 */ /* 0x000fe200078808ff */
[----:B------:R-:W-:Y:S01]  /*57d0*/  IMAD R159, R159, UR4, RZ ;  /* 0x000000049f9f7c24 */ /* 0x000fe2000f8e02ff */
[-C--:B------:R-:W-:Y:S01]  /*57e0*/  LEA.HI.X.SX32 R147, R147, R91.reuse, 0x1, P3 ;  /* 0x0000005b93937211 */ /* 0x080fe200018f0eff */
[----:B------:R-:W-:Y:S01]  /*57f0*/  IMAD R155, R155, UR4, RZ ;  /* 0x000000049b9b7c24 */ /* 0x000fe2000f8e02ff */
[----:B------:R-:W-:-:S02]  /*5800*/  LEA.HI.X.SX32 R143, R143, R91, 0x1, P6 ;  /* 0x0000005b8f8f7211 */ /* 0x000fc400030f0eff */
[-C--:B------:R-:W-:Y:S02]  /*5810*/  LEA R152, P3, R153, R90.reuse, 0x1 ;  /* 0x0000005a99987211 */ /* 0x080fe400078608ff */
[-C--:B------:R-:W-:Y:S01]  /*5820*/  LEA.HI.X.SX32 R151, R76, R91.reuse, 0x1, P5 ;  /* 0x0000005b4c977211 */ /* 0x080fe200028f0eff */
[----:B------:R-:W-:Y:S01]  /*5830*/  IMAD R71, R71, UR4, RZ ;  /* 0x0000000447477c24 */ /* 0x000fe2000f8e02ff */
[----:B------:R-:W-:Y:S02]  /*5840*/  LEA.HI.X.SX32 R67, R67, R91, 0x1, P4 ;  /* 0x0000005b43437211 */ /* 0x000fe400020f0eff */
[-C--:B------:R-:W-:Y:S02]  /*5850*/  LEA R148, P6, R149, R90.reuse, 0x1 ;  /* 0x0000005a95947211 */ /* 0x080fe400078c08ff */
[-C--:B------:R-:W-:Y:S02]  /*5860*/  LEA R156, P5, R78, R90.reuse, 0x1 ;  /* 0x0000005a4e9c7211 */ /* 0x080fe400078a08ff */
[----:B------:R-:W-:-:S02]  /*5870*/  LEA R68, P4, R69, R90, 0x1 ;  /* 0x0000005a45447211 */ /* 0x000fc400078808ff */
[-C--:B------:R-:W-:Y:S01]  /*5880*/  LEA.HI.X.SX32 R153, R153, R91.reuse, 0x1, P3 ;  /* 0x0000005b99997211 */ /* 0x080fe200018f0eff */
[----:B------:R-:W-:Y:S01]  /*5890*/  IMAD R161, R161, UR4, RZ ;  /* 0x00000004a1a17c24 */ /* 0x000fe2000f8e02ff */
[-C--:B------:R-:W-:Y:S02]  /*58a0*/  LEA.HI.X.SX32 R149, R149, R91.reuse, 0x1, P6 ;  /* 0x0000005b95957211 */ /* 0x080fe400030f0eff */
[-C--:B------:R-:W-:Y:S02]  /*58b0*/  LEA R158, P3, R159, R90.reuse, 0x1 ;  /* 0x0000005a9f9e7211 */ /* 0x080fe400078608ff */
[-C--:B------:R-:W-:Y:S01]  /*58c0*/  LEA.HI.X.SX32 R157, R78, R91.reuse, 0x1, P5 ;  /* 0x0000005b4e9d7211 */ /* 0x080fe200028f0eff */
[----:B------:R-:W-:Y:S01]  /*58d0*/  IMAD R73, R73, UR4, RZ ;  /* 0x0000000449497c24 */ /* 0x000fe2000f8e02ff */
[----:B------:R-:W-:Y:S02]  /*58e0*/  LEA.HI.X.SX32 R69, R69, R91, 0x1, P4 ;  /* 0x0000005b45457211 */ /* 0x000fe400020f0eff */
[----:B------:R-:W-:-:S02]  /*58f0*/  LEA R154, P6, R155, R90, 0x1 ;  /* 0x0000005a9b9a7211 */ /* 0x000fc400078c08ff */
[-C--:B------:R-:W-:Y:S02]  /*5900*/  LEA R162, P5, R24, R90.reuse, 0x1 ;  /* 0x0000005a18a27211 */ /* 0x080fe400078a08ff */
[-C--:B------:R-:W-:Y:S02]  /*5910*/  LEA R70, P4, R71, R90.reuse, 0x1 ;  /* 0x0000005a47467211 */ /* 0x080fe400078808ff */
[-C--:B------:R-:W-:Y:S01]  /*5920*/  LEA.HI.X.SX32 R159, R159, R91.reuse, 0x1, P3 ;  /* 0x0000005b9f9f7211 */ /* 0x080fe200018f0eff */
[----:B------:R-:W-:Y:S01]  /*5930*/  IMAD R166, R166, UR4, RZ ;  /* 0x00000004a6a67c24 */ /* 0x000fe2000f8e02ff */
[-C--:B------:R-:W-:Y:S02]  /*5940*/  LEA.HI.X.SX32 R155, R155, R91.reuse, 0x1, P6 ;  /* 0x0000005b9b9b7211 */ /* 0x080fe400030f0eff */
[----:B------:R-:W-:Y:S02]  /*5950*/  LEA R164, P3, R25, R90, 0x1 ;  /* 0x0000005a19a47211 */ /* 0x000fe400078608ff */
[-C--:B------:R-:W-:Y:S01]  /*5960*/  LEA.HI.X.SX32 R163, R24, R91.reuse, 0x1, P5 ;  /* 0x0000005b18a37211 */ /* 0x080fe200028f0eff */
[----:B------:R-:W-:Y:S01]  /*5970*/  IMAD R75, R75, UR4, RZ ;  /* 0x000000044b4b7c24 */ /* 0x000fe2000f8e02ff */
[----:B------:R-:W-:-:S02]  /*5980*/  LEA.HI.X.SX32 R71, R71, R91, 0x1, P4 ;  /* 0x0000005b47477211 */ /* 0x000fc400020f0eff */
[----:B------:R-:W-:Y:S02]  /*5990*/  LEA R160, P6, R161, R90, 0x1 ;  /* 0x0000005aa1a07211 */ /* 0x000fe400078c08ff */
[----:B------:R-:W-:Y:S02]  /*59a0*/  LEA R24, P5, R80, R170, 0x1 ;  /* 0x000000aa50187211 */ /* 0x000fe400078a08ff */
[----:B------:R-:W-:Y:S02]  /*59b0*/  LEA R72, P4, R73, R90, 0x1 ;  /* 0x0000005a49487211 */ /* 0x000fe400078808ff */
[----:B------:R-:W-:Y:S02]  /*59c0*/  PRMT R82, RZ, 0x7610, R82 ;  /* 0x00007610ff527816 */ /* 0x000fe40000000052 */
[-C--:B------:R-:W-:Y:S02]  /*59d0*/  LEA.HI.X.SX32 R165, R25, R91.reuse, 0x1, P3 ;  /* 0x0000005b19a57211 */ /* 0x080fe400018f0eff */
[----:B------:R-:W-:-:S02]  /*59e0*/  LEA.HI.X.SX32 R161, R161, R91, 0x1, P6 ;  /* 0x0000005ba1a17211 */ /* 0x000fc400030f0eff */
[----:B------:R-:W-:Y:S01]  /*59f0*/  LEA.HI.X.SX32 R25, R80, R195, 0x1, P5 ;  /* 0x000000c350197211 */ /* 0x000fe200028f0eff */
[----:B------:R-:W-:Y:S01]  /*5a00*/  IMAD R77, R77, UR4, RZ ;  /* 0x000000044d4d7c24 */ /* 0x000fe2000f8e02ff */
[----:B------:R-:W-:Y:S01]  /*5a10*/  LOP3.LUT R18, R193, 0x3e, RZ, 0xfc, !PT ;  /* 0x0000003ec1127812 */ /* 0x000fe200078efcff */
[----:B------:R-:W-:Y:S01]  /*5a20*/  IMAD R181, R20, 0x2, R181 ;  /* 0x0000000214b57824 */ /* 0x000fe200078e02b5 */
[-C--:B------:R-:W-:Y:S01]  /*5a30*/  LEA.HI.X.SX32 R73, R73, R91.reuse, 0x1, P4 ;  /* 0x0000005b49497211 */ /* 0x080fe200020f0eff */
[----:B------:R0:W5:Y:S01]  /*5a40*/  @P2 LDG.E.U16 R82, desc[UR20][R24.64] ;  /* 0x0000001418522981 */ /* 0x000162000c1e1500 */
[CC--:B------:R-:W-:Y:S02]  /*5a50*/  LEA R220, P6, R166.reuse, R90.reuse, 0x1 ;  /* 0x0000005aa6dc7211 */ /* 0x0c0fe400078c08ff */
[----:B------:R-:W-:Y:S02]  /*5a60*/  LEA R74, P4, R75, R90, 0x1 ;  /* 0x0000005a4b4a7211 */ /* 0x000fe400078808ff */
[----:B------:R-:W-:-:S02]  /*5a70*/  LEA.HI.X.SX32 R221, R166, R91, 0x1, P6 ;  /* 0x0000005ba6dd7211 */ /* 0x000fc400030f0eff */
[----:B------:R-:W-:Y:S01]  /*5a80*/  ISETP.LT.AND P3, PT, R18, R22, P0 ;  /* 0x000000161200720c */ /* 0x000fe20000761270 */
[----:B------:R-:W-:Y:S01]  /*5a90*/  IMAD R79, R79, UR4, RZ ;  /* 0x000000044f4f7c24 */ /* 0x000fe2000f8e02ff */
[----:B------:R-:W-:Y:S02]  /*5aa0*/  LEA.HI.X.SX32 R75, R75, R91, 0x1, P4 ;  /* 0x0000005b4b4b7211 */ /* 0x000fe400020f0eff */
[----:B------:R-:W-:Y:S02]  /*5ab0*/  LEA R166, P2, R167, R170, 0x1 ;  /* 0x000000aaa7a67211 */ /* 0x000fe400078408ff */
[----:B------:R-:W-:Y:S02]  /*5ac0*/  LEA R76, P4, R77, R90, 0x1 ;  /* 0x0000005a4d4c7211 */ /* 0x000fe400078808ff */
[----:B0-----:R-:W-:Y:S02]  /*5ad0*/  LEA R24, P5, R181, R170, 0x1 ;  /* 0x000000aab5187211 */ /* 0x001fe400078a08ff */
[----:B------:R-:W-:-:S02]  /*5ae0*/  LOP3.LUT R224, R193, 0x2, RZ, 0xfc, !PT ;  /* 0x00000002c1e07812 */ /* 0x000fc400078efcff */
[----:B------:R-:W-:Y:S01]  /*5af0*/  LEA.HI.X.SX32 R167, R167, R195, 0x1, P2 ;  /* 0x000000c3a7a77211 */ /* 0x000fe200010f0eff */
[----:B------:R-:W-:Y:S01]  /*5b00*/  IMAD R168, R168, UR4, RZ ;  /* 0x00000004a8a87c24 */ /* 0x000fe2000f8e02ff */
[----:B------:R-:W-:Y:S02]  /*5b10*/  LEA.HI.X.SX32 R77, R77, R91, 0x1, P4 ;  /* 0x0000005b4d4d7211 */ /* 0x000fe400020f0eff */
[----:B------:R-:W-:Y:S02]  /*5b20*/  LEA.HI.X.SX32 R25, R181, R195, 0x1, P5 ;  /* 0x000000c3b5197211 */ /* 0x000fe400028f0eff */
[----:B------:R-:W-:Y:S02]  /*5b30*/  ISETP.LT.AND P2, PT, R224, R22, P0 ;  /* 0x00000016e000720c */ /* 0x000fe40000741270 */
[----:B------:R-:W-:Y:S02]  /*5b40*/  LEA R78, P4, R79, R90, 0x1 ;  /* 0x0000005a4f4e7211 */ /* 0x000fe400078808ff */
[----:B------:R-:W-:-:S02]  /*5b50*/  PRMT R181, RZ, 0x7610, R181 ;  /* 0x00007610ffb57816 */ /* 0x000fc400000000b5 */
[----:B------:R-:W-:Y:S02]  /*5b60*/  LOP3.LUT R223, R193, 0x4, RZ, 0xfc, !PT ;  /* 0x00000004c1df7812 */ /* 0x000fe400078efcff */
[-C--:B------:R-:W-:Y:S02]  /*5b70*/  LEA.HI.X.SX32 R79, R79, R91.reuse, 0x1, P4 ;  /* 0x0000005b4f4f7211 */ /* 0x080fe400020f0eff */
[C---:B------:R-:W-:Y:S01]  /*5b80*/  LEA R90, P4, R168.reuse, R90, 0x1 ;  /* 0x0000005aa85a7211 */ /* 0x040fe200078808ff */
[----:B------:R0:W5:Y:S01]  /*5b90*/  @P3 LDG.E.U16 R181, desc[UR20][R24.64] ;  /* 0x0000001418b53981 */ /* 0x000162000c1e1500 */
[----:B------:R-:W-:Y:S02]  /*5ba0*/  PRMT R212, RZ, 0x7610, R212 ;  /* 0x00007610ffd47816 */ /* 0x000fe400000000d4 */
[----:B------:R-:W-:Y:S02]  /*5bb0*/  ISETP.LT.AND P3, PT, R223, R22, P0 ;  /* 0x00000016df00720c */ /* 0x000fe40000761270 */
[----:B------:R-:W-:Y:S01]  /*5bc0*/  LEA.HI.X.SX32 R91, R168, R91, 0x1, P4 ;  /* 0x0000005ba85b7211 */ /* 0x000fe200020f0eff */
[----:B------:R-:W-:-:S04]  /*5bd0*/  @!UP1 UIADD3 UR4, UPT, UPT, -UR6, 0x100000, URZ ;  /* 0x0010000006049890 */ /* 0x000fc8000fffe1ff */
[----:B------:R-:W-:Y:S02]  /*5be0*/  @!UP1 USHF.L.U32 UR5, UR4, 0xb, URZ ;  /* 0x0000000b04059899 */ /* 0x000fe400080006ff */
[----:B------:R-:W-:Y:S01]  /*5bf0*/  @!UP1 USHF.L.U32 UR4, UR4, 0x1, URZ ;  /* 0x0000000104049899 */ /* 0x000fe200080006ff */
[----:B------:R-:W5:Y:S01]  /*5c00*/  @P2 LDG.E.U16 R212, desc[UR20][R166.64] ;  /* 0x00000014a6d42981 */ /* 0x000f62000c1e1500 */
[----:B------:R-:W-:Y:S02]  /*5c10*/  LEA R168, P4, R169, R170, 0x1 ;  /* 0x000000aaa9a87211 */ /* 0x000fe400078808ff */
[----:B------:R-:W-:Y:S02]  /*5c20*/  LOP3.LUT R222, R193, 0x6, RZ, 0xfc, !PT ;  /* 0x00000006c1de7812 */ /* 0x000fe400078efcff */
[----:B------:R-:W-:Y:S02]  /*5c30*/  LEA.HI.X.SX32 R169, R169, R195, 0x1, P4 ;  /* 0x000000c3a9a97211 */ /* 0x000fe400020f0eff */
[----:B------:R-:W-:-:S02]  /*5c40*/  PRMT R200, RZ, 0x7610, R200 ;  /* 0x00007610ffc87816 */ /* 0x000fc400000000c8 */
[-C--:B------:R-:W-:Y:S01]  /*5c50*/  ISETP.LT.AND P4, PT, R222, R22.reuse, P0 ;  /* 0x00000016de00720c */ /* 0x080fe20000781270 */
[----:B------:R-:W-:Y:S01]  /*5c60*/  VOTEU.ALL UP1, P1 ;  /* 0x0000000000ff7886 */ /* 0x000fe20000820000 */
[----:B------:R-:W-:Y:S02]  /*5c70*/  ISETP.LT.AND P0, PT, R219, R22, P0 ;  /* 0x00000016db00720c */ /* 0x000fe40000701270 */
[C---:B------:R-:W-:Y:S01]  /*5c80*/  LEA R170, P5, R171.reuse, R170, 0x1 ;  /* 0x000000aaabaa7211 */ /* 0x040fe200078a08ff */
[----:B------:R-:W5:Y:S01]  /*5c90*/  @P3 LDG.E.U16 R200, desc[UR20][R168.64] ;  /* 0x00000014a8c83981 */ /* 0x000f62000c1e1500 */
[----:B------:R1:W0:Y:S01]  /*5ca0*/  @!UP1 SYNCS.EXCH.64 URZ, [UR9+0xc008], UR4 ;  /* 0x00c0080409ff95b2 */ /* 0x0002220008000100 */
[----:B------:R-:W-:Y:S02]  /*5cb0*/  PRMT R202, RZ, 0x7610, R202 ;  /* 0x00007610ffca7816 */ /* 0x000fe400000000ca */
[----:B------:R-:W-:Y:S01]  /*5cc0*/  LEA.HI.X.SX32 R171, R171, R195, 0x1, P5 ;  /* 0x000000c3abab7211 */ /* 0x000fe200028f0eff */
[----:B--2---:R2:W-:Y:S01]  /*5cd0*/  STS.U16 [R2+UR9+0x8400], R194 ;  /* 0x008400c202007988 */ /* 0x0045e20008000409 */
[----:B------:R-:W-:-:S02]  /*5ce0*/  PRMT R193, RZ, 0x7610, R193 ;  /* 0x00007610ffc17816 */ /* 0x000fc400000000c1 */
[----:B------:R-:W-:Y:S01]  /*5cf0*/  PRMT R195, RZ, 0x7610, R195 ;  /* 0x00007610ffc37816 */ /* 0x000fe200000000c3 */
[----:B---3--:R3:W-:Y:S01]  /*5d00*/  STS.U16 [R2+UR9+0x8800], R196 ;  /* 0x008800c402007988 */ /* 0x0087e20008000409 */
[----:B------:R-:W-:-:S03]  /*5d10*/  PRMT R198, RZ, 0x7610, R198 ;  /* 0x00007610ffc67816 */ /* 0x000fc600000000c6 */
[----:B------:R1:W-:Y:S01]  /*5d20*/  STS.U16 [R2+UR9+0x8000], R197 ;  /* 0x008000c502007988 */ /* 0x0003e20008000409 */
[----:B--2---:R-:W-:-:S03]  /*5d30*/  PRMT R194, RZ, 0x7610, R194 ;  /* 0x00007610ffc27816 */ /* 0x004fc600000000c2 */
[----:B------:R-:W2:Y:S01]  /*5d40*/  @P4 LDG.E.U16 R202, desc[UR20][R170.64] ;  /* 0x00000014aaca4981 */ /* 0x000ea2000c1e1500 */
[----:B---3--:R-:W-:-:S03]  /*5d50*/  PRMT R196, RZ, 0x7610, R196 ;  /* 0x00007610ffc47816 */ /* 0x008fc600000000c4 */
[----:B------:R-:W3:Y:S01]  /*5d60*/  @P0 LDG.E.U16 R193, desc[UR20][R38.64] ;  /* 0x0000001426c10981 */ /* 0x000ee2000c1e1500 */
[----:B-1----:R-:W-:Y:S02]  /*5d70*/  PRMT R197, RZ, 0x7610, R197 ;  /* 0x00007610ffc57816 */ /* 0x002fe400000000c5 */
[----:B------:R-:W-:Y:S01]  /*5d80*/  PRMT R199, RZ, 0x7610, R199 ;  /* 0x00007610ffc77816 */ /* 0x000fe200000000c7 */
[----:B------:R-:W2:Y:S01]  /*5d90*/  @P0 LDG.E.U16 R194, desc[UR20][R42.64] ;  /* 0x000000142ac20981 */ /* 0x000ea2000c1e1500 */
[----:B------:R-:W-:-:S03]  /*5da0*/  PRMT R201, RZ, 0x7610, R201 ;  /* 0x00007610ffc97816 */ /* 0x000fc600000000c9 */
        /* <DEDUP_REMOVED lines=9> */
[----:B------:R-:W-:Y:S02]  /*5e40*/  PRMT R207, RZ, 0x7610, R207 ;  /* 0x00007610ffcf7816 */ /* 0x000fe400000000cf */
[----:B0-----:R-:W-:Y:S01]  /*5e50*/  PRMT R24, RZ, 0x7610, R24 ;  /* 0x00007610ff187816 */ /* 0x001fe20000000018 */
[----:B------:R-:W2:Y:S01]  /*5e60*/  @P0 LDG.E.U16 R201, desc[UR20][R66.64] ;  /* 0x0000001442c90981 */ /* 0x000ea2000c1e1500 */
[----:B------:R-:W-:Y:S02]  /*5e70*/  PRMT R25, RZ, 0x7610, R25 ;  /* 0x00007610ff197816 */ /* 0x000fe40000000019 */
[----:B------:R-:W-:Y:S01]  /*5e80*/  PRMT R208, RZ, 0x7610, R208 ;  /* 0x00007610ffd07816 */ /* 0x000fe200000000d0 */
[----:B------:R-:W3:Y:S01]  /*5e90*/  @P0 LDG.E.U16 R203, desc[UR20][R68.64] ;  /* 0x0000001444cb0981 */ /* 0x000ee2000c1e1500 */
[----:B------:R-:W-:-:S03]  /*5ea0*/  PRMT R209, RZ, 0x7610, R209 ;  /* 0x00007610ffd17816 */ /* 0x000fc600000000d1 */
[----:B------:R-:W3:Y:S04]  /*5eb0*/  @P0 LDG.E.U16 R204, desc[UR20][R70.64] ;  /* 0x0000001446cc0981 */ /* 0x000ee8000c1e1500 */
[----:B------:R-:W3:Y:S04]  /*5ec0*/  @P0 LDG.E.U16 R205, desc[UR20][R72.64] ;  /* 0x0000001448cd0981 */ /* 0x000ee8000c1e1500 */
[----:B------:R-:W3:Y:S04]  /*5ed0*/  @P0 LDG.E.U16 R206, desc[UR20][R74.64] ;  /* 0x000000144ace0981 */ /* 0x000ee8000c1e1500 */
[----:B------:R-:W3:Y:S04]  /*5ee0*/  @P0 LDG.E.U16 R207, desc[UR20][R76.64] ;  /* 0x000000144ccf0981 */ /* 0x000ee8000c1e1500 */
[----:B------:R-:W3:Y:S04]  /*5ef0*/  @P0 LDG.E.U16 R24, desc[UR20][R34.64] ;  /* 0x0000001422180981 */ /* 0x000ee8000c1e1500 */
[----:B------:R-:W3:Y:S04]  /*5f00*/  @P0 LDG.E.U16 R25, desc[UR20][R32.64] ;  /* 0x0000001420190981 */ /* 0x000ee8000c1e1500 */
[----:B------:R-:W3:Y:S04]  /*5f10*/  @P0 LDG.E.U16 R208, desc[UR20][R78.64] ;  /* 0x000000144ed00981 */ /* 0x000ee8000c1e1500 */
[----:B------:R-:W3:Y:S01]  /*5f20*/  @P0 LDG.E.U16 R209, desc[UR20][R30.64] ;  /* 0x000000141ed10981 */ /* 0x000ee2000c1e1500 */
[----:B------:R-:W-:-:S03]  /*5f30*/  LOP3.LUT R222, R2, 0x20, RZ, 0x3c, !PT ;  /* 0x0000002002de7812 */ /* 0x000fc600078e3cff */
[----:B----4-:R0:W-:Y:S04]  /*5f40*/  STS.U16 [R2+UR9+0x8c00], R192 ;  /* 0x008c00c002007988 */ /* 0x0101e80008000409 */
[----:B-----5:R-:W-:Y:S04]  /*5f50*/  STS.U16 [R2+UR9+0x9000], R191 ;  /* 0x009000bf02007988 */ /* 0x020fe80008000409 */
[----:B------:R-:W-:Y:S04]  /*5f60*/  STS.U16 [R2+UR9+0x9400], R190 ;  /* 0x009400be02007988 */ /* 0x000fe80008000409 */
[----:B------:R-:W-:Y:S04]  /*5f70*/  STS.U16 [R2+UR9+0x9800], R189 ;  /* 0x009800bd02007988 */ /* 0x000fe80008000409 */
[----:B------:R-:W-:Y:S01]  /*5f80*/  STS.U16 [R2+UR9+0x9c00], R188 ;  /* 0x009c00bc02007988 */ /* 0x000fe20008000409 */
[----:B------:R-:W-:-:S03]  /*5f90*/  LOP3.LUT R237, R2, 0x40, RZ, 0x3c, !PT ;  /* 0x0000004002ed7812 */ /* 0x000fc600078e3cff */
[----:B------:R-:W-:Y:S04]  /*5fa0*/  STS.U16 [R222+UR9+0x8d00], R180 ;  /* 0x008d00b4de007988 */ /* 0x000fe80008000409 */
[----:B------:R-:W-:Y:S04]  /*5fb0*/  STS.U16 [R222+UR9+0x9100], R187 ;  /* 0x009100bbde007988 */ /* 0x000fe80008000409 */
[----:B------:R-:W-:Y:S04]  /*5fc0*/  STS.U16 [R222+UR9+0x9500], R186 ;  /* 0x009500bade007988 */ /* 0x000fe80008000409 */
[----:B------:R-:W-:Y:S04]  /*5fd0*/  STS.U16 [R222+UR9+0x9900], R185 ;  /* 0x009900b9de007988 */ /* 0x000fe80008000409 */
[----:B------:R-:W-:Y:S04]  /*5fe0*/  STS.U16 [R222+UR9+0x9d00], R184 ;  /* 0x009d00b8de007988 */ /* 0x000fe80008000409 */
[----:B------:R-:W-:Y:S04]  /*5ff0*/  STS.U16 [R222+UR9+0x8500], R183 ;  /* 0x008500b7de007988 */ /* 0x000fe80008000409 */
[----:B------:R1:W-:Y:S01]  /*6000*/  STS.U16 [R222+UR9+0x8900], R182 ;  /* 0x008900b6de007988 */ /* 0x0003e20008000409 */
[----:B------:R-:W-:-:S02]  /*6010*/  LOP3.LUT R219, R2, 0x60, RZ, 0x3c, !PT ;  /* 0x0000006002db7812 */ /* 0x000fc400078e3cff */
[----:B------:R-:W-:Y:S02]  /*6020*/  PRMT R210, RZ, 0x7610, R210 ;  /* 0x00007610ffd27816 */ /* 0x000fe400000000d2 */
[----:B------:R-:W-:Y:S02]  /*6030*/  PRMT R211, RZ, 0x7610, R211 ;  /* 0x00007610ffd37816 */ /* 0x000fe400000000d3 */
[----:B0-----:R-:W-:Y:S02]  /*6040*/  PRMT R192, RZ, 0x7610, R192 ;  /* 0x00007610ffc07816 */ /* 0x001fe400000000c0 */
[----:B------:R-:W4:Y:S04]  /*6050*/  @P0 LDG.E.U16 R210, desc[UR20][R36.64] ;  /* 0x0000001424d20981 */ /* 0x000f28000c1e1500 */
[----:B------:R-:W5:Y:S04]  /*6060*/  @P0 LDG.E.U16 R211, desc[UR20][R40.64] ;  /* 0x0000001428d30981 */ /* 0x000f68000c1e1500 */
[----:B------:R-:W4:Y:S01]  /*6070*/  @P0 LDG.E.U16 R192, desc[UR20][R44.64] ;  /* 0x000000142cc00981 */ /* 0x000f22000c1e1500 */
[----:B-1----:R-:W-:-:S02]  /*6080*/  PRMT R182, RZ, 0x7610, R182 ;  /* 0x00007610ffb67816 */ /* 0x002fc400000000b6 */
[----:B------:R-:W-:-:S04]  /*6090*/  PRMT R183, RZ, 0x7610, R183 ;  /* 0x00007610ffb77816 */ /* 0x000fc800000000b7 */
[----:B------:R-:W4:Y:S01]  /*60a0*/  @P0 LDG.E.U16 R182, desc[UR20][R160.64] ;  /* 0x00000014a0b60981 */ /* 0x000f22000c1e1500 */
[----:B------:R-:W-:-:S03]  /*60b0*/  PRMT R180, RZ, 0x7610, R180 ;  /* 0x00007610ffb47816 */ /* 0x000fc600000000b4 */
[----:B------:R-:W4:Y:S01]  /*60c0*/  @P0 LDG.E.U16 R183, desc[UR20][R220.64] ;  /* 0x00000014dcb70981 */ /* 0x000f22000c1e1500 */
[----:B------:R-:W-:Y:S02]  /*60d0*/  PRMT R184, RZ, 0x7610, R184 ;  /* 0x00007610ffb87816 */ /* 0x000fe400000000b8 */
[----:B------:R-:W-:Y:S01]  /*60e0*/  PRMT R185, RZ, 0x7610, R185 ;  /* 0x00007610ffb97816 */ /* 0x000fe200000000b9 */
[----:B------:R-:W4:Y:S01]  /*60f0*/  @P0 LDG.E.U16 R180, desc[UR20][R122.64] ;  /* 0x000000147ab40981 */ /* 0x000f22000c1e1500 */
[----:B------:R-:W-:Y:S02]  /*6100*/  PRMT R186, RZ, 0x7610, R186 ;  /* 0x00007610ffba7816 */ /* 0x000fe400000000ba */
[----:B------:R-:W-:Y:S01]  /*6110*/  PRMT R187, RZ, 0x7610, R187 ;  /* 0x00007610ffbb7816 */ /* 0x000fe200000000bb */
[----:B------:R-:W4:Y:S01]  /*6120*/  @P0 LDG.E.U16 R184, desc[UR20][R126.64] ;  /* 0x000000147eb80981 */ /* 0x000f22000c1e1500 */
[----:B------:R-:W-:Y:S02]  /*6130*/  PRMT R188, RZ, 0x7610, R188 ;  /* 0x00007610ffbc7816 */ /* 0x000fe400000000bc */
[----:B------:R-:W-:Y:S01]  /*6140*/  PRMT R189, RZ, 0x7610, R189 ;  /* 0x00007610ffbd7816 */ /* 0x000fe200000000bd */
[----:B------:R-:W4:Y:S01]  /*6150*/  @P0 LDG.E.U16 R185, desc[UR20][R132.64] ;  /* 0x0000001484b90981 */ /* 0x000f22000c1e1500 */
[----:B------:R-:W-:-:S03]  /*6160*/  PRMT R190, RZ, 0x7610, R190 ;  /* 0x00007610ffbe7816 */ /* 0x000fc600000000be */
[----:B------:R-:W4:Y:S04]  /*6170*/  @P0 LDG.E.U16 R186, desc[UR20][R138.64] ;  /* 0x000000148aba0981 */ /* 0x000f28000c1e1500 */
[----:B------:R-:W4:Y:S04]  /*6180*/  @P0 LDG.E.U16 R187, desc[UR20][R144.64] ;  /* 0x0000001490bb0981 */ /* 0x000f28000c1e1500 */
[----:B------:R-:W4:Y:S04]  /*6190*/  @P0 LDG.E.U16 R188, desc[UR20][R150.64] ;  /* 0x0000001496bc0981 */ /* 0x000f28000c1e1500 */
[----:B------:R-:W4:Y:S01]  /*61a0*/  @P0 LDG.E.U16 R189, desc[UR20][R156.64] ;  /* 0x000000149cbd0981 */ /* 0x000f22000c1e1500 */
[----:B------:R-:W-:-:S03]  /*61b0*/  PRMT R191, RZ, 0x7610, R191 ;  /* 0x00007610ffbf7816 */ /* 0x000fc600000000bf */
[----:B------:R-:W4:Y:S04]  /*61c0*/  @P0 LDG.E.U16 R190, desc[UR20][R162.64] ;  /* 0x00000014a2be0981 */ /* 0x000f28000c1e1500 */
[----:B------:R-:W4:Y:S04]  /*61d0*/  @P0 LDG.E.U16 R191, desc[UR20][R90.64] ;  /* 0x000000145abf0981 */ /* 0x000f28000c1e1500 */
[----:B------:R-:W-:Y:S04]  /*61e0*/  STS.U16 [R222+UR9+0x8100], R212 ;  /* 0x008100d4de007988 */ /* 0x000fe80008000409 */
        /* <DEDUP_REMOVED lines=15> */
[----:B--2---:R-:W-:Y:S04]  /*62e0*/  STS.U16 [R219+UR9+0x8300], R202 ;  /* 0x008300cadb007988 */ /* 0x004fe80008000409 */
[----:B---3--:R0:W-:Y:S04]  /*62f0*/  STS.U16 [R2+UR9+0x800], R193 ;  /* 0x000800c102007988 */ /* 0x0081e80008000409 */
[----:B------:R1:W-:Y:S04]  /*6300*/  STS.U16 [R2+UR9+0xc00], R194 ;  /* 0x000c00c202007988 */ /* 0x0003e80008000409 */
[----:B------:R2:W-:Y:S01]  /*6310*/  STS.U16 [R2+UR9+0x1000], R195 ;  /* 0x001000c302007988 */ /* 0x0005e20008000409 */
[----:B0-----:R-:W-:-:S03]  /*6320*/  PRMT R193, RZ, 0x7610, R193 ;  /* 0x00007610ffc17816 */ /* 0x001fc600000000c1 */
[----:B------:R0:W-:Y:S01]  /*6330*/  STS.U16 [R2+UR9+0x1400], R196 ;  /* 0x001400c402007988 */ /* 0x0001e20008000409 */
[----:B-1----:R-:W-:-:S03]  /*6340*/  PRMT R194, RZ, 0x7610, R194 ;  /* 0x00007610ffc27816 */ /* 0x002fc600000000c2 */
[----:B------:R1:W-:Y:S01]  /*6350*/  STS.U16 [R2+UR9+0x1800], R197 ;  /* 0x001800c502007988 */ /* 0x0003e20008000409 */
[----:B--2---:R-:W-:-:S03]  /*6360*/  PRMT R195, RZ, 0x7610, R195 ;  /* 0x00007610ffc37816 */ /* 0x004fc600000000c3 */
[----:B------:R2:W-:Y:S01]  /*6370*/  STS.U16 [R2+UR9+0x1c00], R198 ;  /* 0x001c00c602007988 */ /* 0x0005e20008000409 */
[----:B0-----:R-:W-:-:S03]  /*6380*/  PRMT R196, RZ, 0x7610, R196 ;  /* 0x00007610ffc47816 */ /* 0x001fc600000000c4 */
[----:B------:R0:W-:Y:S01]  /*6390*/  STS.U16 [R2+UR9+0x2000], R199 ;  /* 0x002000c702007988 */ /* 0x0001e20008000409 */
[----:B-1----:R-:W-:-:S03]  /*63a0*/  PRMT R197, RZ, 0x7610, R197 ;  /* 0x00007610ffc57816 */ /* 0x002fc600000000c5 */
[----:B------:R-:W3:Y:S01]  /*63b0*/  @P0 LDG.E.U16 R193, desc[UR20][R48.64] ;  /* 0x0000001430c10981 */ /* 0x000ee2000c1e1500 */
[----:B--2---:R-:W-:-:S03]  /*63c0*/  PRMT R198, RZ, 0x7610, R198 ;  /* 0x00007610ffc67816 */ /* 0x004fc600000000c6 */
[----:B------:R1:W-:Y:S01]  /*63d0*/  STS.U16 [R2+UR9+0x2400], R201 ;  /* 0x002400c902007988 */ /* 0x0003e20008000409 */
[----:B------:R-:W-:Y:S02]  /*63e0*/  PRMT R200, RZ, 0x7610, R200 ;  /* 0x00007610ffc87816 */ /* 0x000fe400000000c8 */
[----:B0-----:R-:W-:Y:S01]  /*63f0*/  PRMT R199, RZ, 0x7610, R199 ;  /* 0x00007610ffc77816 */ /* 0x001fe200000000c7 */
[----:B------:R-:W2:Y:S01]  /*6400*/  @P0 LDG.E.U16 R194, desc[UR20][R52.64] ;  /* 0x0000001434c20981 */ /* 0x000ea2000c1e1500 */
[----:B------:R-:W-:-:S03]  /*6410*/  PRMT R202, RZ, 0x7610, R202 ;  /* 0x00007610ffca7816 */ /* 0x000fc600000000ca */
[----:B------:R-:W2:Y:S01]  /*6420*/  @P0 LDG.E.U16 R195, desc[UR20][R56.64] ;  /* 0x0000001438c30981 */ /* 0x000ea2000c1e1500 */
[----:B-1----:R-:W-:-:S03]  /*6430*/  PRMT R201, RZ, 0x7610, R201 ;  /* 0x00007610ffc97816 */ /* 0x002fc600000000c9 */
[----:B------:R0:W-:Y:S04]  /*6440*/  STS.U16 [R2+UR9+0x2800], R203 ;  /* 0x002800cb02007988 */ /* 0x0001e80008000409 */
[----:B------:R-:W2:Y:S04]  /*6450*/  @P0 LDG.E.U16 R196, desc[UR20][R60.64] ;  /* 0x000000143cc40981 */ /* 0x000ea8000c1e1500 */
[----:B------:R1:W-:Y:S01]  /*6460*/  STS.U16 [R2+UR9+0x2c00], R204 ;  /* 0x002c00cc02007988 */ /* 0x0003e20008000409 */
[----:B0-----:R-:W-:-:S03]  /*6470*/  PRMT R203, RZ, 0x7610, R203 ;  /* 0x00007610ffcb7816 */ /* 0x001fc600000000cb */
[----:B------:R-:W2:Y:S04]  /*6480*/  @P0 LDG.E.U16 R197, desc[UR20][R64.64] ;  /* 0x0000001440c50981 */ /* 0x000ea8000c1e1500 */
[----:B------:R0:W-:Y:S01]  /*6490*/  STS.U16 [R2+UR9+0x3000], R205 ;  /* 0x003000cd02007988 */ /* 0x0001e20008000409 */
[----:B-1----:R-:W-:-:S03]  /*64a0*/  PRMT R204, RZ, 0x7610, R204 ;  /* 0x00007610ffcc7816 */ /* 0x002fc600000000cc */
[----:B------:R-:W2:Y:S04]  /*64b0*/  @P0 LDG.E.U16 R198, desc[UR20][R128.64] ;  /* 0x0000001480c60981 */ /* 0x000ea8000c1e1500 */
[----:B------:R1:W-:Y:S01]  /*64c0*/  STS.U16 [R2+UR9+0x3400], R206 ;  /* 0x003400ce02007988 */ /* 0x0003e20008000409 */
[----:B0-----:R-:W-:-:S03]  /*64d0*/  PRMT R205, RZ, 0x7610, R205 ;  /* 0x00007610ffcd7816 */ /* 0x001fc600000000cd */
[----:B------:R-:W2:Y:S04]  /*64e0*/  @P0 LDG.E.U16 R199, desc[UR20][R134.64] ;  /* 0x0000001486c70981 */ /* 0x000ea8000c1e1500 */
[----:B------:R0:W-:Y:S01]  /*64f0*/  STS.U16 [R2+UR9+0x3800], R207 ;  /* 0x003800cf02007988 */ /* 0x0001e20008000409 */
[----:B-1----:R-:W-:-:S03]  /*6500*/  PRMT R206, RZ, 0x7610, R206 ;  /* 0x00007610ffce7816 */ /* 0x002fc600000000ce */
[----:B------:R-:W2:Y:S04]  /*6510*/  @P0 LDG.E.U16 R200, desc[UR20][R140.64] ;  /* 0x000000148cc80981 */ /* 0x000ea8000c1e1500 */
[----:B------:R1:W-:Y:S01]  /*6520*/  STS.U16 [R2+UR9], R24 ;  /* 0x0000001802007988 */ /* 0x0003e20008000409 */
[----:B0-----:R-:W-:-:S03]  /*6530*/  PRMT R207, RZ, 0x7610, R207 ;  /* 0x00007610ffcf7816 */ /* 0x001fc600000000cf */
[----:B------:R-:W-:Y:S04]  /*6540*/  STS.U16 [R2+UR9+0x400], R25 ;  /* 0x0004001902007988 */ /* 0x000fe80008000409 */
[----:B------:R0:W-:Y:S04]  /*6550*/  STS.U16 [R2+UR9+0x3c00], R208 ;  /* 0x003c00d002007988 */ /* 0x0001e80008000409 */
[----:B------:R-:W2:Y:S01]  /*6560*/  @P0 LDG.E.U16 R201, desc[UR20][R146.64] ;  /* 0x0000001492c90981 */ /* 0x000ea2000c1e1500 */
[----:B-1----:R-:W-:-:S03]  /*6570*/  PRMT R24, RZ, 0x7610, R24 ;  /* 0x00007610ff187816 */ /* 0x002fc60000000018 */
[----:B------:R1:W-:Y:S01]  /*6580*/  STS.U16 [R222+UR9+0x100], R209 ;  /* 0x000100d1de007988 */ /* 0x0003e20008000409 */
[----:B0-----:R-:W-:-:S03]  /*6590*/  PRMT R208, RZ, 0x7610, R208 ;  /* 0x00007610ffd07816 */ /* 0x001fc600000000d0 */
[----:B------:R-:W2:Y:S01]  /*65a0*/  @P0 LDG.E.U16 R202, desc[UR20][R152.64] ;  /* 0x0000001498ca0981 */ /* 0x000ea2000c1e1500 */
[----:B------:R-:W-:-:S03]  /*65b0*/  PRMT R25, RZ, 0x7610, R25 ;  /* 0x00007610ff197816 */ /* 0x000fc60000000019 */
[----:B------:R-:W2:Y:S01]  /*65c0*/  @P0 LDG.E.U16 R203, desc[UR20][R158.64] ;  /* 0x000000149ecb0981 */ /* 0x000ea2000c1e1500 */
[----:B-1----:R-:W-:-:S03]  /*65d0*/  PRMT R209, RZ, 0x7610, R209 ;  /* 0x00007610ffd17816 */ /* 0x002fc600000000d1 */
        /* <DEDUP_REMOVED lines=28> */
[----:B------:R-:W2:Y:S04]  /*67a0*/  @P0 LDG.E.U16 R181, desc[UR20][R154.64] ;  /* 0x000000149ab50981 */ /* 0x000ea8000c1e1500 */
[----:B------:R-:W2:Y:S04]  /*67b0*/  @P0 LDG.E.U16 R84, desc[UR20][R94.64] ;  /* 0x000000145e540981 */ /* 0x000ea8000c1e1500 */
[----:B------:R-:W2:Y:S04]  /*67c0*/  @P0 LDG.E.U16 R85, desc[UR20][R98.64] ;  /* 0x0000001462550981 */ /* 0x000ea8000c1e1500 */
[----:B------:R-:W2:Y:S04]  /*67d0*/  @P0 LDG.E.U16 R87, desc[UR20][R102.64] ;  /* 0x0000001466570981 */ /* 0x000ea8000c1e1500 */
[----:B------:R-:W2:Y:S04]  /*67e0*/  @P0 LDG.E.U16 R172, desc[UR20][R106.64] ;  /* 0x000000146aac0981 */ /* 0x000ea8000c1e1500 */
[----:B------:R-:W2:Y:S04]  /*67f0*/  @P0 LDG.E.U16 R175, desc[UR20][R110.64] ;  /* 0x000000146eaf0981 */ /* 0x000ea8000c1e1500 */
[----:B------:R-:W2:Y:S04]  /*6800*/  @P0 LDG.E.U16 R176, desc[UR20][R114.64] ;  /* 0x0000001472b00981 */ /* 0x000ea8000c1e1500 */
[----:B------:R-:W2:Y:S04]  /*6810*/  @P0 LDG.E.U16 R177, desc[UR20][R118.64] ;  /* 0x0000001476b10981 */ /* 0x000ea8000c1e1500 */
[----:B----4-:R-:W-:Y:S04]  /*6820*/  STS.U16 [R222+UR9+0x500], R210 ;  /* 0x000500d2de007988 */ /* 0x010fe80008000409 */
[----:B-----5:R-:W-:Y:S04]  /*6830*/  STS.U16 [R222+UR9+0x900], R211 ;  /* 0x000900d3de007988 */ /* 0x020fe80008000409 */
[----:B------:R0:W-:Y:S01]  /*6840*/  STS.U16 [R222+UR9+0xd00], R192 ;  /* 0x000d00c0de007988 */ /* 0x0001e20008000409 */
[----:B------:R-:W-:-:S02]  /*6850*/  SHF.R.S32.HI R234, RZ, 0x1f, R213 ;  /* 0x0000001fffea7819 */ /* 0x000fc400000114d5 */
[-C--:B------:R-:W-:Y:S02]  /*6860*/  LEA R227, P2, R213, R86.reuse, 0x1 ;  /* 0x00000056d5e37211 */ /* 0x080fe400078408ff */
[----:B------:R-:W-:Y:S02]  /*6870*/  LEA R230, P3, R19, R86, 0x1 ;  /* 0x0000005613e67211 */ /* 0x000fe400078608ff */
[----:B0-----:R-:W-:-:S04]  /*6880*/  SHF.R.S32.HI R192, RZ, 0x1f, R23 ;  /* 0x0000001fffc07819 */ /* 0x001fc80000011417 */
[----:B------:R-:W-:-:S04]  /*6890*/  SHF.L.U64.HI R23, R23, 0x1, R192 ;  /* 0x0000000117177819 */ /* 0x000fc800000102c0 */
[----:B------:R-:W-:Y:S02]  /*68a0*/  LEA.HI.X R234, R213, R23, R234, 0x1, P2 ;  /* 0x00000017d5ea7211 */ /* 0x000fe400010f0cea */
[----:B------:R-:W-:Y:S02]  /*68b0*/  LEA R225, P2, R26, R86, 0x1 ;  /* 0x000000561ae17211 */ /* 0x000fe400078408ff */
[----:B------:R-:W-:Y:S01]  /*68c0*/  ISETP.NE.U32.AND P0, PT, R214, RZ, PT ;  /* 0x000000ffd600720c */ /* 0x000fe20003f05070 */
[----:B---3--:R-:W-:Y:S04]  /*68d0*/  STS.U16 [R222+UR9+0x1100], R193 ;  /* 0x001100c1de007988 */ /* 0x008fe80008000409 */
[----:B--2---:R-:W-:Y:S04]  /*68e0*/  STS.U16 [R222+UR9+0x1500], R194 ;  /* 0x001500c2de007988 */ /* 0x004fe80008000409 */
        /* <DEDUP_REMOVED lines=15> */
[----:B------:R0:W-:Y:S04]  /*69e0*/  STS.U16 [R237+UR9+0x1600], R24 ;  /* 0x00160018ed007988 */ /* 0x0001e80008000409 */
[----:B------:R-:W-:Y:S04]  /*69f0*/  STS.U16 [R237+UR9+0x1a00], R25 ;  /* 0x001a0019ed007988 */ /* 0x000fe80008000409 */
[----:B------:R-:W-:Y:S01]  /*6a00*/  STS.U16 [R237+UR9+0x1e00], R82 ;  /* 0x001e0052ed007988 */ /* 0x000fe20008000409 */
[----:B0-----:R-:W-:-:S03]  /*6a10*/  SHF.R.S32.HI R24, RZ, 0x1f, R19 ;  /* 0x0000001fff187819 */ /* 0x001fc60000011413 */
[----:B------:R-:W-:Y:S04]  /*6a20*/  STS.U16 [R237+UR9+0x2200], R83 ;  /* 0x00220053ed007988 */ /* 0x000fe80008000409 */
[----:B------:R0:W-:Y:S01]  /*6a30*/  STS.U16 [R237+UR9+0x2600], R173 ;  /* 0x002600aded007988 */ /* 0x0001e20008000409 */
[----:B------:R-:W-:-:S03]  /*6a40*/  LEA.HI.X R235, R19, R23, R24, 0x1, P3 ;  /* 0x0000001713eb7211 */ /* 0x000fc600018f0c18 */
[----:B------:R-:W-:Y:S01]  /*6a50*/  STS.U16 [R237+UR9+0x2a00], R174 ;  /* 0x002a00aeed007988 */ /* 0x000fe20008000409 */
[----:B------:R-:W-:-:S03]  /*6a60*/  SHF.R.S32.HI R19, RZ, 0x1f, R26 ;  /* 0x0000001fff137819 */ /* 0x000fc6000001141a */
[----:B------:R-:W-:Y:S04]  /*6a70*/  STS.U16 [R237+UR9+0x2e00], R178 ;  /* 0x002e00b2ed007988 */ /* 0x000fe80008000409 */
[----:B------:R1:W-:Y:S04]  /*6a80*/  STS.U16 [R237+UR9+0x3200], R179 ;  /* 0x003200b3ed007988 */ /* 0x0003e80008000409 */
[----:B------:R-:W-:Y:S01]  /*6a90*/  STS.U16 [R237+UR9+0x3600], R181 ;  /* 0x003600b5ed007988 */ /* 0x000fe20008000409 */
[----:B------:R-:W-:-:S03]  /*6aa0*/  SHF.R.S32.HI R24, RZ, 0x1f, R28 ;  /* 0x0000001fff187819 */ /* 0x000fc6000001141c */
[----:B------:R-:W-:Y:S01]  /*6ab0*/  STS.U16 [R237+UR9+0x3a00], R182 ;  /* 0x003a00b6ed007988 */ /* 0x000fe20008000409 */
[----:B------:R-:W-:-:S03]  /*6ac0*/  LEA R228, P3, R28, R86, 0x1 ;  /* 0x000000561ce47211 */ /* 0x000fc600078608ff */
[----:B------:R-:W-:Y:S01]  /*6ad0*/  STS.U16 [R237+UR9+0x3e00], R183 ;  /* 0x003e00b7ed007988 */ /* 0x000fe20008000409 */
[----:B------:R-:W-:-:S03]  /*6ae0*/  LEA.HI.X R232, R26, R23, R19, 0x1, P2 ;  /* 0x000000171ae87211 */ /* 0x000fc600010f0c13 */
[----:B------:R-:W-:Y:S01]  /*6af0*/  STS.U16 [R219+UR9+0x300], R84 ;  /* 0x00030054db007988 */ /* 0x000fe20008000409 */
[----:B------:R-:W-:Y:S02]  /*6b00*/  SHF.R.S32.HI R19, RZ, 0x1f, R29 ;  /* 0x0000001fff137819 */ /* 0x000fe4000001141d */
[----:B0-----:R-:W-:Y:S01]  /*6b10*/  LEA R173, P2, R29, R86, 0x1 ;  /* 0x000000561dad7211 */ /* 0x001fe200078408ff */
[----:B------:R0:W-:Y:S01]  /*6b20*/  STS.U16 [R219+UR9+0x700], R85 ;  /* 0x00070055db007988 */ /* 0x0001e20008000409 */
[----:B------:R-:W-:-:S03]  /*6b30*/  LEA.HI.X R233, R28, R23, R24, 0x1, P3 ;  /* 0x000000171ce97211 */ /* 0x000fc600018f0c18 */
        /* <DEDUP_REMOVED lines=8> */
[----:B-1----:R-:W-:Y:S01]  /*6bc0*/  LEA R179, P2, R27, R86, 0x1 ;  /* 0x000000561bb37211 */ /* 0x002fe200078408ff */
[----:B------:R-:W-:Y:S01]  /*6bd0*/  STS.U16 [R219+UR9+0x1b00], R177 ;  /* 0x001b00b1db007988 */ /* 0x000fe20008000409 */
[----:B------:R-:W-:-:S03]  /*6be0*/  LEA.HI.X R229, R81, R23, R24, 0x1, P3 ;  /* 0x0000001751e57211 */ /* 0x000fc600018f0c18 */
[----:B------:R-:W-:Y:S01]  /*6bf0*/  STS.U16 [R219+UR9+0x1f00], R180 ;  /* 0x001f00b4db007988 */ /* 0x000fe20008000409 */
[----:B------:R-:W-:-:S03]  /*6c00*/  SHF.R.S32.HI R24, RZ, 0x1f, R80 ;  /* 0x0000001fff187819 */ /* 0x000fc60000011450 */
[----:B------:R-:W-:Y:S01]  /*6c10*/  STS.U16 [R219+UR9+0x2300], R184 ;  /* 0x002300b8db007988 */ /* 0x000fe20008000409 */
[----:B------:R-:W-:Y:S01]  /*6c20*/  LEA R224, P3, R80, R86, 0x1 ;  /* 0x0000005650e07211 */ /* 0x000fe200078608ff */
[-C--:B0-----:R-:W-:Y:S02]  /*6c30*/  IMAD R85, R217, R20.reuse, RZ ;  /* 0x00000014d9557224 */ /* 0x081fe400078e02ff */
[----:B------:R-:W-:Y:S01]  /*6c40*/  STS.U16 [R219+UR9+0x2700], R185 ;  /* 0x002700b9db007988 */ /* 0x000fe20008000409 */
[-C--:B------:R-:W-:Y:S01]  /*6c50*/  LEA.HI.X R223, R27, R23.reuse, R19, 0x1, P2 ;  /* 0x000000171bdf7211 */ /* 0x080fe200010f0c13 */
[----:B------:R-:W-:Y:S02]  /*6c60*/  IMAD R27, R218, R20, RZ ;  /* 0x00000014da1b7224 */ /* 0x000fe400078e02ff */
[----:B------:R-:W-:Y:S04]  /*6c70*/  STS.U16 [R219+UR9+0x2b00], R186 ;  /* 0x002b00badb007988 */ /* 0x000fe80008000409 */
[----:B------:R-:W-:Y:S01]  /*6c80*/  STS.U16 [R219+UR9+0x2f00], R187 ;  /* 0x002f00bbdb007988 */ /* 0x000fe20008000409 */
[----:B------:R-:W-:-:S03]  /*6c90*/  LEA.HI.X R222, R80, R23, R24, 0x1, P3 ;  /* 0x0000001750de7211 */ /* 0x000fc600018f0c18 */
[----:B------:R0:W-:Y:S01]  /*6ca0*/  STS.U16 [R219+UR9+0x3300], R188 ;  /* 0x003300bcdb007988 */ /* 0x0001e20008000409 */
[----:B------:R-:W-:-:S03]  /*6cb0*/  IMAD R24, R215, R20, RZ ;  /* 0x00000014d7187224 */ /* 0x000fc600078e02ff */
[----:B------:R-:W-:Y:S01]  /*6cc0*/  STS.U16 [R219+UR9+0x3700], R189 ;  /* 0x003700bddb007988 */ /* 0x000fe20008000409 */
[----:B------:R-:W-:-:S03]  /*6cd0*/  IMAD R84, R216, R20, RZ ;  /* 0x00000014d8547224 */ /* 0x000fc600078e02ff */
[----:B------:R1:W-:Y:S01]  /*6ce0*/  STS.U16 [R219+UR9+0x3b00], R190 ;  /* 0x003b00bedb007988 */ /* 0x0003e20008000409 */
[C---:B0-----:R-:W-:Y:S02]  /*6cf0*/  IMAD.SHL.U32 R188, R27.reuse, 0x2, RZ ;  /* 0x000000021bbc7824 */ /* 0x041fe400078e00ff */
[----:B------:R-:W-:-:S04]  /*6d00*/  IMAD.HI R27, R27, 0x2, RZ ;  /* 0x000000021b1b7827 */ /* 0x000fc800078e02ff */
[C---:B-1----:R-:W-:Y:S02]  /*6d10*/  IMAD.SHL.U32 R190, R85.reuse, 0x2, RZ ;  /* 0x0000000255be7824 */ /* 0x042fe400078e00ff */
[----:B------:R-:W-:Y:S01]  /*6d20*/  IMAD.HI R85, R85, 0x2, RZ ;  /* 0x0000000255557827 */ /* 0x000fe200078e02ff */
[--C-:B------:R-:W-:Y:S02]  /*6d30*/  IADD3 R188, P4, P5, R188, UR16, R86.reuse ;  /* 0x00000010bcbc7c10 */ /* 0x100fe4000fd9e056 */
[--C-:B------:R-:W-:Y:S01]  /*6d40*/  IADD3 R190, P2, P3, R190, UR16, R86.reuse ;  /* 0x00000010bebe7c10 */ /* 0x100fe2000fb5e056 */
[----:B------:R-:W-:Y:S02]  /*6d50*/  IMAD.SHL.U32 R194, R24, 0x2, RZ ;  /* 0x0000000218c27824 */ /* 0x000fe400078e00ff */
[-C--:B------:R-:W-:Y:S02]  /*6d60*/  IMAD R83, R4, R20.reuse, RZ ;  /* 0x0000001404537224 */ /* 0x080fe400078e02ff */
[----:B------:R-:W-:Y:S01]  /*6d70*/  IMAD.SHL.U32 R192, R84, 0x2, RZ ;  /* 0x0000000254c07824 */ /* 0x000fe200078e00ff */
[----:B------:R0:W-:Y:S01]  /*6d80*/  STS.U16 [R219+UR9+0x3f00], R191 ;  /* 0x003f00bfdb007988 */ /* 0x0001e20008000409 */
[----:B------:R-:W-:Y:S01]  /*6d90*/  IMAD R80, R3, R20, RZ ;  /* 0x0000001403507224 */ /* 0x000fe200078e02ff */
[--C-:B------:R-:W-:Y:S01]  /*6da0*/  IADD3.X R189, PT, PT, R27, UR17, R23.reuse, P4, P5 ;  /* 0x000000111bbd7c10 */ /* 0x100fe2000a7ea417 */
[----:B------:R-:W-:Y:S01]  /*6db0*/  IMAD.HI R24, R24, 0x2, RZ ;  /* 0x0000000218187827 */ /* 0x000fe200078e02ff */
[----:B------:R-:W-:Y:S01]  /*6dc0*/  IADD3 R192, P4, P5, R192, UR16, R86 ;  /* 0x00000010c0c07c10 */ /* 0x000fe2000fd9e056 */
[----:B------:R1:W-:Y:S06]  /*6dd0*/  MEMBAR.ALL.CTA ;  /* 0x0000000000007992 */ /* 0x0003ec0000008000 */
[----:B-1----:R-:W1:Y:S01]  /*6de0*/  FENCE.VIEW.ASYNC.S ;  /* 0x00000000000073c6 */ /* 0x002e620000000000 */
[----:B------:R-:W-:Y:S01]  /*6df0*/  IMAD.HI R84, R84, 0x2, RZ ;  /* 0x0000000254547827 */ /* 0x000fe200078e02ff */
[----:B0-----:R-:W-:-:S03]  /*6e00*/  IADD3.X R191, PT, PT, R85, UR17, R23, P2, P3 ;  /* 0x0000001155bf7c10 */ /* 0x001fc600097e6417 */
[----:B------:R-:W-:Y:S01]  /*6e10*/  IMAD.SHL.U32 R198, R83, 0x2, RZ ;  /* 0x0000000253c67824 */ /* 0x000fe200078e00ff */
[--C-:B------:R-:W-:Y:S01]  /*6e20*/  IADD3 R194, P2, P3, R194, UR16, R86.reuse ;  /* 0x00000010c2c27c10 */ /* 0x100fe2000fb5e056 */
[-C--:B------:R-:W-:Y:S02]  /*6e30*/  IMAD R82, R15, R20.reuse, RZ ;  /* 0x000000140f527224 */ /* 0x080fe400078e02ff */
[----:B------:R-:W-:Y:S02]  /*6e40*/  IMAD.SHL.U32 R196, R80, 0x2, RZ ;  /* 0x0000000250c47824 */ /* 0x000fe400078e00ff */
[----:B------:R-:W-:Y:S01]  /*6e50*/  IMAD R19, R11, R20, RZ ;  /* 0x000000140b137224 */ /* 0x000fe200078e02ff */
[--C-:B------:R-:W-:Y:S01]  /*6e60*/  IADD3.X R195, PT, PT, R24, UR17, R23.reuse, P2, P3 ;  /* 0x0000001118c37c10 */ /* 0x100fe200097e6417 */
[----:B------:R-:W-:Y:S01]  /*6e70*/  IMAD.HI R83, R83, 0x2, RZ ;  /* 0x0000000253537827 */ /* 0x000fe200078e02ff */
[----:B------:R-:W-:Y:S02]  /*6e80*/  IADD3.X R193, PT, PT, R84, UR17, R23, P4, P5 ;  /* 0x0000001154c17c10 */ /* 0x000fe4000a7ea417 */
[--C-:B------:R-:W-:Y:S01]  /*6e90*/  IADD3 R198, P2, P3, R198, UR16, R86.reuse ;  /* 0x00000010c6c67c10 */ /* 0x100fe2000fb5e056 */
[----:B------:R-:W-:Y:S01]  /*6ea0*/  IMAD.HI R80, R80, 0x2, RZ ;  /* 0x0000000250507827 */ /* 0x000fe200078e02ff */
[----:B------:R-:W-:-:S03]  /*6eb0*/  IADD3 R196, P4, P5, R196, UR16, R86 ;  /* 0x00000010c4c47c10 */ /* 0x000fc6000fd9e056 */
[----:B------:R-:W-:Y:S02]  /*6ec0*/  IMAD.SHL.U32 R202, R82, 0x2, RZ ;  /* 0x0000000252ca7824 */ /* 0x000fe400078e00ff */
        /* <DEDUP_REMOVED lines=10> */
[----:B------:R-:W-:Y:S02]  /*6f70*/  IMAD.SHL.U32 R204, R81, 0x2, RZ ;  /* 0x0000000251cc7824 */ /* 0x000fe400078e00ff */
[-C--:B------:R-:W-:Y:S02]  /*6f80*/  IMAD R28, R16, R20.reuse, RZ ;  /* 0x00000014101c7224 */ /* 0x080fe400078e02ff */
        /* <DEDUP_REMOVED lines=28> */
[----:B------:R-:W-:Y:S01]  /*7150*/  IMAD.SHL.U32 R80, R24, 0x2, RZ ;  /* 0x0000000218507824 */ /* 0x000fe200078e00ff */
[--C-:B------:R-:W-:Y:S01]  /*7160*/  IADD3.X R215, PT, PT, R27, UR17, R23.reuse, P2, P3 ;  /* 0x000000111bd77c10 */ /* 0x100fe200097e6417 */
[----:B------:R-:W-:Y:S01]  /*7170*/  IMAD.HI R19, R19, 0x2, RZ ;  /* 0x0000000213137827 */ /* 0x000fe200078e02ff */
[----:B------:R-:W-:Y:S02]  /*7180*/  IADD3.X R213, PT, PT, R25, UR17, R23, P5, P4 ;  /* 0x0000001119d57c10 */ /* 0x000fe4000afe8417 */
[--C-:B------:R-:W-:Y:S01]  /*7190*/  IADD3 R82, P2, P3, R82, UR16, R86.reuse ;  /* 0x0000001052527c10 */ /* 0x100fe2000fb5e056 */
[----:B------:R-:W-:Y:S01]  /*71a0*/  IMAD.HI R24, R24, 0x2, RZ ;  /* 0x0000000218187827 */ /* 0x000fe200078e02ff */
[----:B------:R-:W-:-:S03]  /*71b0*/  IADD3 R80, P5, P4, R80, UR16, R86 ;  /* 0x0000001050507c10 */ /* 0x000fc6000fcbe056 */
[-C--:B------:R-:W-:Y:S02]  /*71c0*/  IMAD R26, R7, R20.reuse, RZ ;  /* 0x00000014071a7224 */ /* 0x080fe400078e02ff */
[-C--:B------:R-:W-:Y:S01]  /*71d0*/  IMAD R25, R10, R20.reuse, RZ ;  /* 0x000000140a197224 */ /* 0x080fe200078e02ff */
[--C-:B------:R-:W-:Y:S01]  /*71e0*/  IADD3.X R83, PT, PT, R19, UR17, R23.reuse, P2, P3 ;  /* 0x0000001113537c10 */ /* 0x100fe200097e6417 */
[----:B------:R-:W-:Y:S01]  /*71f0*/  IMAD.SHL.U32 R216, R26, 0x2, RZ ;  /* 0x000000021ad87824 */ /* 0x000fe200078e00ff */
[----:B------:R-:W-:Y:S01]  /*7200*/  IADD3.X R81, PT, PT, R24, UR17, R23, P5, P4 ;  /* 0x0000001118517c10 */ /* 0x000fe2000afe8417 */
[----:B------:R-:W-:Y:S02]  /*7210*/  IMAD.SHL.U32 R218, R25, 0x2, RZ ;  /* 0x0000000219da7824 */ /* 0x000fe400078e00ff */
[-C--:B------:R-:W-:Y:S02]  /*7220*/  IMAD R19, R14, R20.reuse, RZ ;  /* 0x000000140e137224 */ /* 0x080fe400078e02ff */
[----:B------:R-:W-:Y:S01]  /*7230*/  IMAD R24, R18, R20, RZ ;  /* 0x0000001412187224 */ /* 0x000fe200078e02ff */
[--C-:B------:R-:W-:Y:S01]  /*7240*/  IADD3 R216, P5, P4, R216, UR16, R86.reuse ;  /* 0x00000010d8d87c10 */ /* 0x100fe2000fcbe056 */
[----:B------:R-:W-:Y:S01]  /*7250*/  IMAD.HI R26, R26, 0x2, RZ ;  /* 0x000000021a1a7827 */ /* 0x000fe200078e02ff */
[----:B------:R-:W-:-:S03]  /*7260*/  IADD3 R218, P2, P3, R218, UR16, R86 ;  /* 0x00000010dada7c10 */ /* 0x000fc6000fb5e056 */
[----:B------:R-:W-:-:S04]  /*7270*/  IMAD.HI R25, R25, 0x2, RZ ;  /* 0x0000000219197827 */ /* 0x000fc800078e02ff */
[----:B------:R-:W-:Y:S02]  /*7280*/  IMAD.SHL.U32 R84, R19, 0x2, RZ ;  /* 0x0000000213547824 */ /* 0x000fe400078e00ff */
[----:B------:R-:W-:Y:S01]  /*7290*/  IMAD.SHL.U32 R87, R24, 0x2, RZ ;  /* 0x0000000218577824 */ /* 0x000fe200078e00ff */
[--C-:B------:R-:W-:Y:S01]  /*72a0*/  IADD3.X R217, PT, PT, R26, UR17, R23.reuse, P5, P4 ;  /* 0x000000111ad97c10 */ /* 0x100fe2000afe8417 */
[----:B------:R-:W-:Y:S01]  /*72b0*/  IMAD.HI R24, R24, 0x2, RZ ;  /* 0x0000000218187827 */ /* 0x000fe200078e02ff */
[----:B-1----:R-:W-:Y:S01]  /*72c0*/  BAR.SYNC.DEFER_BLOCKING 0x0 ;  /* 0x0000000000007b1d */ /* 0x002fe20000010000 */
[--C-:B------:R-:W-:Y:S02]  /*72d0*/  IADD3 R84, P5, P4, R84, UR16, R86.reuse ;  /* 0x0000001054547c10 */ /* 0x100fe4000fcbe056 */
[----:B------:R-:W-:Y:S02]  /*72e0*/  IADD3.X R219, PT, PT, R25, UR17, R23, P2, P3 ;  /* 0x0000001119db7c10 */ /* 0x000fe400097e6417 */
[----:B------:R-:W-:-:S04]  /*72f0*/  IADD3 R86, P2, P3, R87, UR16, R86 ;  /* 0x0000001057567c10 */ /* 0x000fc8000fb5e056 */
[--C-:B------:R-:W-:Y:S02]  /*7300*/  IADD3.X R87, PT, PT, R24, UR17, R23.reuse, P2, P3 ;  /* 0x0000001118577c10 */ /* 0x100fe400097e6417 */
[----:B------:R-:W-:Y:S01]  /*7310*/  ISETP.LT.OR P2, PT, R236, 0x40, P0 ;  /* 0x00000040ec00780c */ /* 0x000fe20000741670 */
[----:B------:R-:W-:Y:S01]  /*7320*/  IMAD.HI R19, R19, 0x2, RZ ;  /* 0x0000000213137827 */ /* 0x000fe200078e02ff */
[----:B------:R-:W-:Y:S02]  /*7330*/  UIADD3 UR5, UPT, UPT, UR9, 0x4000, URZ ;  /* 0x0000400009057890 */ /* 0x000fe4000fffe0ff */
[----:B------:R-:W-:Y:S02]  /*7340*/  UIADD3 UR4, UPT, UPT, UR9, 0xa000, URZ ;  /* 0x0000a00009047890 */ /* 0x000fe4000fffe0ff */
[----:B------:R-:W-:Y:S01]  /*7350*/  IADD3.X R85, PT, PT, R19, UR17, R23, P5, P4 ;  /* 0x0000001113557c10 */ /* 0x000fe2000afe8417 */
[----:B------:R-:W-:Y:S02]  /*7360*/  USHF.R.U32.HI UR19, URZ, 0x4, UR5 ;  /* 0x00000004ff137899 */ /* 0x000fe40008011605 */
[----:B------:R-:W-:Y:S01]  /*7370*/  USHF.R.U32.HI UR18, URZ, 0x4, UR4 ;  /* 0x00000004ff127899 */ /* 0x000fe20008011604 */
[----:B------:R-:W-:Y:S01]  /*7380*/  UMOV UR6, URZ ;  /* 0x000000ff00067c82 */ /* 0x000fe20008000000 */
[----:B------:R-:W-:-:S02]  /*7390*/  UMOV UR7, URZ ;  /* 0x000000ff00077c82 */ /* 0x000fc40008000000 */
[----:B------:R-:W-:Y:S08]  /*73a0*/  @P2 BRA `(.L_x_6) ;  /* 0x0000000000842947 */ /* 0x000ff00003800000 */
[----:B------:R-:W-:Y:S02]  /*73b0*/  UIADD3 UR4, UPT, UPT, UR9, 0x8000, URZ ;  /* 0x0000800009047890 */ /* 0x000fe4000fffe0ff */
[----:B------:R-:W-:Y:S02]  /*73c0*/  USHF.R.U32.HI UR14, URZ, 0x4, UR9 ;  /* 0x00000004ff0e7899 */ /* 0x000fe40008011609 */
[----:B------:R-:W-:Y:S02]  /*73d0*/  USHF.R.U32.HI UR4, URZ, 0x4, UR4 ;  /* 0x00000004ff047899 */ /* 0x000fe40008011604 */
[----:B------:R-:W-:Y:S02]  /*73e0*/  USGXT.U32 UR14, UR14, 0xe ;  /* 0x0000000e0e0e789a */ /* 0x000fe40008000000 */
[----:B------:R-:W-:Y:S02]  /*73f0*/  USGXT.U32 UR12, UR4, 0xe ;  /* 0x0000000e040c789a */ /* 0x000fe40008000000 */
[----:B------:R-:W-:-:S02]  /*7400*/  UIADD3 UR32, UP2, UPT, UR14, 0x2, URZ ;  /* 0x000000020e207890 */ /* 0x000fc4000ff5e0ff */
[----:B------:R-:W-:Y:S01]  /*7410*/  UIADD3 UR30, UP1, UPT, UR12, 0x80, URZ ;  /* 0x000000800c1e7890 */ /* 0x000fe2000ff3e0ff */
[----:B------:R-:W-:Y:S01]  /*7420*/  UMOV UR4, URZ ;  /* 0x000000ff00047c82 */ /* 0x000fe20008000000 */
[----:B------:R-:W-:Y:S01]  /*7430*/  UMOV UR34, 0x0 ;  /* 0x0000000000227882 */ /* 0x000fe20000000000 */
[----:B------:R-:W-:Y:S02]  /*7440*/  UIADD3.X UR33, UPT, UPT, UR4, 0x40004040, URZ, UP2, !UPT ;  /* 0x4000404004217890 */ /* 0x000fe400097fe4ff */
[----:B------:R-:W-:Y:S02]  /*7450*/  UIADD3.X UR31, UPT, UPT, UR4, 0x40004040, URZ, UP1, !UPT ;  /* 0x40004040041f7890 */ /* 0x000fe40008ffe4ff */
[----:B------:R-:W-:Y:S02]  /*7460*/  UIADD3.64 UR24, UPT, UPT, UR32, 0x2, URZ ;  /* 0x0000000220187897 */ /* 0x000fe4000fffe0ff */
[----:B------:R-:W-:Y:S02]  /*7470*/  UIADD3.64 UR22, UPT, UPT, UR30, 0x80, URZ ;  /* 0x000000801e167897 */ /* 0x000fe4000fffe0ff */
[----:B------:R-:W-:-:S02]  /*7480*/  UIADD3.64 UR28, UPT, UPT, UR32, 0x4, URZ ;  /* 0x00000004201c7897 */ /* 0x000fc4000fffe0ff */
[----:B------:R-:W-:Y:S01]  /*7490*/  UIADD3.64 UR26, UPT, UPT, UR30, 0x100, URZ ;  /* 0x000001001e1a7897 */ /* 0x000fe2000fffe0ff */
[----:B------:R-:W-:Y:S01]  /*74a0*/  UMOV UR35, 0x4208490 ;  /* 0x0420849000237882 */ /* 0x000fe20000000000 */
[----:B------:R-:W-:Y:S01]  /*74b0*/  UMOV UR15, 0x40004040 ;  /* 0x40004040000f7882 */ /* 0x000fe20000000000 */
[----:B------:R-:W-:Y:S01]  /*74c0*/  UMOV UR13, 0x40004040 ;  /* 0x40004040000d7882 */ /* 0x000fe20000000000 */
[----:B------:R-:W-:Y:S01]  /*74d0*/  UMOV UR36, 0x0 ;  /* 0x0000000000247882 */ /* 0x000fe20000000000 */
[----:B------:R-:W-:Y:S01]  /*74e0*/  UMOV UR37, 0x4208490 ;  /* 0x0420849000257882 */ /* 0x000fe20000000000 */
[----:B------:R-:W-:Y:S01]  /*74f0*/  UMOV UR38, 0x0 ;  /* 0x0000000000267882 */ /* 0x000fe20000000000 */
[----:B------:R-:W-:Y:S01]  /*7500*/  UMOV UR39, 0x4208490 ;  /* 0x0420849000277882 */ /* 0x000fe20000000000 */
[----:B------:R-:W-:Y:S01]  /*7510*/  UMOV UR4, UR11 ;  /* 0x0000000b00047c82 */ /* 0x000fe20008000000 */
[----:B------:R-:W-:Y:S01]  /*7520*/  UMOV UR5, URZ ;  /* 0x000000ff00057c82 */ /* 0x000fe20008000000 */
[----:B------:R0:W-:Y:S01]  /*7530*/  UTCHMMA gdesc[UR12], gdesc[UR14], tmem[UR8], tmem[UR34], idesc[UR35], !UPT ;  /* 0x00ff220e0c0075ea */ /* 0x0001e2000f800008 */
[----:B------:R-:W-:Y:S01]  /*7540*/  UMOV UR40, 0x0 ;  /* 0x0000000000287882 */ /* 0x000fe20000000000 */
[----:B------:R-:W-:Y:S01]  /*7550*/  UMOV UR41, 0x4208490 ;  /* 0x0420849000297882 */ /* 0x000fe20000000000 */
[----:B------:R0:W-:Y:S01]  /*7560*/  UTCHMMA gdesc[UR30], gdesc[UR32], tmem[UR8], tmem[UR36], idesc[UR37], UPT ;  /* 0x00ff24201e0075ea */ /* 0x0001e2000b800008 */
[----:B------:R-:W-:Y:S01]  /*7570*/  UMOV UR4, UR4 ;  /* 0x0000000400047c82 */ /* 0x000fe20008000000 */
[----:B------:R0:W-:Y:S01]  /*7580*/  UTCHMMA gdesc[UR22], gdesc[UR24], tmem[UR8], tmem[UR38], idesc[UR39], UPT ;  /* 0x00ff2618160075ea */ /* 0x0001e2000b800008 */
[----:B------:R0:W-:Y:S01]  /*7590*/  UTCHMMA gdesc[UR26], gdesc[UR28], tmem[UR8], tmem[UR40], idesc[UR41], UPT ;  /* 0x00ff281c1a0075ea */ /* 0x0001e2000b800008 */
[----:B------:R0:W-:Y:S01]  /*75a0*/  UTCBAR [UR4], URZ ;  /* 0x000000ff040073e9 */ /* 0x0001e200080000ff */
[----:B------:R-:W-:Y:S01]  /*75b0*/  NOP ;  /* 0x0000000000007918 */ /* 0x000fe20000000000 */
.L_x_6:
[----:B------:R-:W-:Y:S01]  /*75c0*/  SHF.R.S32.HI R19, RZ, 0x1f, R236 ;  /* 0x0000001fff137819 */ /* 0x000fe200000114ec */
[----:B0-----:R-:W-:Y:S01]  /*75d0*/  USGXT.U32 UR14, UR19, 0xe ;  /* 0x0000000e130e789a */ /* 0x001fe20008000000 */
[----:B------:R-:W-:Y:S01]  /*75e0*/  IADD3 R174, P6, PT, R230, UR16, RZ ;  /* 0x00000010e6ae7c10 */ /* 0x000fe2000ffde0ff */
[----:B------:R-:W-:Y:S01]  /*75f0*/  USGXT.U32 UR12, UR18, 0xe ;  /* 0x0000000e120c789a */ /* 0x000fe20008000000 */
[----:B------:R-:W-:Y:S01]  /*7600*/  LEA.HI R19, R19, R236, RZ, 0x6 ;  /* 0x000000ec13137211 */ /* 0x000fe200078f30ff */
[----:B------:R-:W-:Y:S01]  /*7610*/  UIADD3 UR32, UP2, UPT, UR14, 0x2, URZ ;  /* 0x000000020e207890 */ /* 0x000fe2000ff5e0ff */
[----:B------:R-:W-:Y:S01]  /*7620*/  IADD3 R178, P2, PT, R228, UR16, RZ ;  /* 0x00000010e4b27c10 */ /* 0x000fe2000ff5e0ff */
[----:B------:R-:W-:Y:S01]  /*7630*/  UIADD3 UR30, UP1, UPT, UR12, 0x80, URZ ;  /* 0x000000800c1e7890 */ /* 0x000fe2000ff3e0ff */
[----:B------:R-:W-:Y:S01]  /*7640*/  SHF.R.S32.HI R19, RZ, 0x6, R19 ;  /* 0x00000006ff137819 */ /* 0x000fe20000011413 */
[----:B------:R-:W-:Y:S01]  /*7650*/  UIADD3.X UR33, UPT, UPT, UR7, 0x40004040, URZ, UP2, !UPT ;  /* 0x4000404007217890 */ /* 0x000fe200097fe4ff */
[----:B------:R-:W-:Y:S01]  /*7660*/  IADD3.X R175, PT, PT, R235, UR17, RZ, P6, !PT ;  /* 0x00000011ebaf7c10 */ /* 0x000fe2000b7fe4ff */
[----:B------:R-:W-:Y:S01]  /*7670*/  UIADD3.X UR31, UPT, UPT, UR6, 0x40004040, URZ, UP1, !UPT ;  /* 0x40004040061f7890 */ /* 0x000fe20008ffe4ff */
[----:B------:R-:W-:Y:S01]  /*7680*/  VIMNMX R23, PT, PT, R19, 0x1, !PT ;  /* 0x0000000113177848 */ /* 0x000fe20007fe0100 */
[----:B------:R-:W-:Y:S01]  /*7690*/  IMAD.SHL.U32 R19, R21, 0x40, RZ ;  /* 0x0000004015137824 */ /* 0x000fe200078e00ff */
[----:B------:R-:W-:Y:S01]  /*76a0*/  IADD3 R184, P6, PT, R179, UR16, RZ ;  /* 0x00000010b3b87c10 */ /* 0x000fe2000ffde0ff */
[----:B------:R-:W-:Y:S01]  /*76b0*/  UMOV UR4, URZ ;  /* 0x000000ff00047c82 */ /* 0x000fe20008000000 */
[----:B------:R-:W-:Y:S01]  /*76c0*/  IADD3.X R179, PT, PT, R233, UR17, RZ, P2, !PT ;  /* 0x00000011e9b37c10 */ /* 0x000fe200097fe4ff */
[----:B------:R-:W-:Y:S01]  /*76d0*/  VIADD R21, R23, 0xffffffff ;  /* 0xffffffff17157836 */ /* 0x000fe20000000000 */
[----:B------:R-:W-:Y:S01]  /*76e0*/  IADD3 R172, P3, PT, R227, UR16, RZ ;  /* 0x00000010e3ac7c10 */ /* 0x000fe2000ff7e0ff */
[----:B------:R-:W-:Y:S01]  /*76f0*/  IMAD.SHL.U32 R20, R20, 0x40, RZ ;  /* 0x0000004014147824 */ /* 0x000fe200078e00ff */
[----:B------:R-:W-:-:S02]  /*7700*/  IADD3 R176, P5, PT, R225, UR16, RZ ;  /* 0x00000010e1b07c10 */ /* 0x000fc4000ffbe0ff */
[----:B------:R-:W-:Y:S02]  /*7710*/  ISETP.NE.U32.AND P2, PT, R21, RZ, PT ;  /* 0x000000ff1500720c */ /* 0x000fe40003f45070 */
[----:B------:R-:W-:Y:S02]  /*7720*/  IADD3 R180, P4, PT, R173, UR16, RZ ;  /* 0x00000010adb47c10 */ /* 0x000fe4000ff9e0ff */
[----:B------:R-:W-:Y:S02]  /*7730*/  IADD3.X R173, PT, PT, R234, UR17, RZ, P3, !PT ;  /* 0x00000011eaad7c10 */ /* 0x000fe40009ffe4ff */
[----:B------:R-:W-:Y:S02]  /*7740*/  IADD3.X R177, PT, PT, R232, UR17, RZ, P5, !PT ;  /* 0x00000011e8b17c10 */ /* 0x000fe4000affe4ff */
[----:B------:R-:W-:Y:S02]  /*7750*/  IADD3 R182, P3, PT, R226, UR16, RZ ;  /* 0x00000010e2b67c10 */ /* 0x000fe4000ff7e0ff */
[----:B------:R-:W-:-:S02]  /*7760*/  IADD3 R186, P5, PT, R224, UR16, RZ ;  /* 0x00000010e0ba7c10 */ /* 0x000fc4000ffbe0ff */
[----:B------:R-:W-:Y:S02]  /*7770*/  IADD3.X R181, PT, PT, R231, UR17, RZ, P4, !PT ;  /* 0x00000011e7b57c10 */ /* 0x000fe4000a7fe4ff */
[----:B------:R-:W-:Y:S02]  /*7780*/  IADD3.X R183, PT, PT, R229, UR17, RZ, P3, !PT ;  /* 0x00000011e5b77c10 */ /* 0x000fe40009ffe4ff */
[----:B------:R-:W-:Y:S02]  /*7790*/  IADD3.X R185, PT, PT, R223, UR17, RZ, P6, !PT ;  /* 0x00000011dfb97c10 */ /* 0x000fe4000b7fe4ff */
[----:B------:R-:W-:Y:S01]  /*77a0*/  IADD3.X R187, PT, PT, R222, UR17, RZ, P5, !PT ;  /* 0x00000011debb7c10 */ /* 0x000fe2000affe4ff */
[----:B------:R-:W-:Y:S06]  /*77b0*/  @!P2 BRA `(.L_x_7) ;  /* 0x000000200054a947 */ /* 0x000fec0003800000 */
[----:B------:R-:W-:Y:S01]  /*77c0*/  VIADD R22, R22, 0xffffffc0 ;  /* 0xffffffc016167836 */ /* 0x000fe20000000000 */
[----:B------:R-:W-:Y:S02]  /*77d0*/  UIADD3.64 UR22, UPT, UPT, UR30, 0x80, URZ ;  /* 0x000000801e167897 */ /* 0x000fe4000fffe0ff */
[----:B------:R-:W-:Y:S02]  /*77e0*/  UIADD3.64 UR24, UPT, UPT, UR32, 0x2, URZ ;  /* 0x0000000220187897 */ /* 0x000fe4000fffe0ff */
[----:B------:R-:W-:Y:S01]  /*77f0*/  R2UR UR19, R22 ;  /* 0x00000000161372ca */ /* 0x000fe200000e0000 */
[----:B------:R-:W-:Y:S02]  /*7800*/  UIADD3.64 UR26, UPT, UPT, UR30, 0x100, URZ ;  /* 0x000001001e1a7897 */ /* 0x000fe4000fffe0ff */
[----:B------:R-:W-:Y:S01]  /*7810*/  UIADD3.64 UR28, UPT, UPT, UR32, 0x4, URZ ;  /* 0x00000004201c7897 */ /* 0x000fe2000fffe0ff */
[----:B------:R-:W-:Y:S01]  /*7820*/  UMOV UR18, 0x1 ;  /* 0x0000000100127882 */ /* 0x000fe20000000000 */
[----:B------:R-:W-:-:S10]  /*7830*/  UMOV UR5, URZ ;  /* 0x000000ff00057c82 */ /* 0x000fd40008000000 */
.L_x_10:
[----:B------:R-:W-:Y:S01]  /*7840*/  USHF.L.U32 UR4, UR4, 0x1f, URZ ;  /* 0x0000001f04047899 */ /* 0x000fe200080006ff */
[----:B0-----:R-:W0:Y:S01]  /*7850*/  S2R R23, SR_TID.X ;  /* 0x0000000000177919 */ /* 0x001e220000002100 */
[----:B------:R-:W-:-:S04]  /*7860*/  IMAD.WIDE R218, R20, 0x2, R218 ;  /* 0x0000000214da7825 */ /* 0x000fc800078e02da */
[----:B------:R-:W-:-:S04]  /*7870*/  IMAD.U32 R22, RZ, RZ, UR4 ;  /* 0x00000004ff167e24 */ /* 0x000fc8000f8e00ff */
[----:B------:R-:W1:Y:S01]  /*7880*/  SYNCS.PHASECHK.TRANS64.TRYWAIT P2, [UR11], R22 ;  /* 0x00000016ff0075a7 */ /* 0x000e62000804110b */
[----:B0-----:R-:W-:-:S04]  /*7890*/  SHF.R.U32.HI R23, RZ, 0x6, R23 ;  /* 0x00000006ff177819 */ /* 0x001fc80000011617 */
[----:B------:R-:W-:-:S04]  /*78a0*/  SGXT.U32 R23, R23, 0x1 ;  /* 0x000000011717781a */ /* 0x000fc80000000000 */
[----:B------:R-:W-:Y:S01]  /*78b0*/  ISETP.GE.AND P6, PT, R23, UR19, PT ;  /* 0x0000001317007c0c */ /* 0x000fe2000bfc6270 */
[----:B-1----:R-:W-:-:S12]  /*78c0*/  @!P2 BRA `(.L_x_8) ;  /* 0x0000004000a0a947 */ /* 0x002fd80003800000 */
.L_x_16:
[----:B------:R0:W-:Y:S01]  /*78d0*/  STL [R1+0x10c], R91 ;  /* 0x00010c5b01007387 */ /* 0x0001e20000100800 */
[----:B------:R-:W-:Y:S01]  /*78e0*/  PRMT R228, RZ, 0x7610, R228 ;  /* 0x00007610ffe47816 */ /* 0x000fe200000000e4 */
[C---:B------:R-:W-:Y:S01]  /*78f0*/  IMAD.WIDE R88, R20.reuse, 0x2, R88 ;  /* 0x0000000214587825 */ /* 0x040fe200078e0258 */
[----:B------:R-:W-:Y:S01]  /*7900*/  PRMT R229, RZ, 0x7610, R229 ;  /* 0x00007610ffe57816 */ /* 0x000fe200000000e5 */
[----:B------:R1:W-:Y:S02]  /*7910*/  STL [R1+0x108], R21 ;  /* 0x0001081501007387 */ /* 0x0003e40000100800 */
[C---:B------:R-:W-:Y:S02]  /*7920*/  IMAD.WIDE R166, R20.reuse, 0x2, R166 ;  /* 0x0000000214a67825 */ /* 0x040fe400078e02a6 */
[----:B------:R-:W2:Y:S02]  /*7930*/  @!P6 LDG.E.U16 R228, desc[UR20][R88.64] ;  /* 0x0000001458e4e981 */ /* 0x000ea4000c1e1500 */
[C---:B------:R-:W-:Y:S01]  /*7940*/  IMAD.WIDE R172, R20.reuse, 0x2, R172 ;  /* 0x0000000214ac7825 */ /* 0x040fe200078e02ac */
[----:B0-----:R-:W1:Y:S03]  /*7950*/  S2R R91, SR_TID.X ;  /* 0x00000000005b7919 */ /* 0x001e660000002100 */
[C---:B------:R-:W-:Y:S01]  /*7960*/  IMAD.WIDE R190, R20.reuse, 0x2, R190 ;  /* 0x0000000214be7825 */ /* 0x040fe200078e02be */
[----:B------:R0:W-:Y:S03]  /*7970*/  STL [R1+0x104], R0 ;  /* 0x0001040001007387 */ /* 0x0001e60000100800 */
[----:B------:R-:W-:-:S04]  /*7980*/  IMAD.WIDE R212, R20, 0x2, R212 ;  /* 0x0000000214d47825 */ /* 0x000fc800078e02d4 */
[----:B------:R-:W-:-:S04]  /*7990*/  IMAD.WIDE R188, R20, 0x2, R188 ;  /* 0x0000000214bc7825 */ /* 0x000fc800078e02bc */
[----:B------:R-:W-:-:S04]  /*79a0*/  IMAD.WIDE R174, R20, 0x2, R174 ;  /* 0x0000000214ae7825 */ /* 0x000fc800078e02ae */
[----:B------:R-:W-:-:S04]  /*79b0*/  IMAD.WIDE R206, R20, 0x2, R206 ;  /* 0x0000000214ce7825 */ /* 0x000fc800078e02ce */
[----:B------:R-:W-:-:S04]  /*79c0*/  IMAD.WIDE R196, R20, 0x2, R196 ;  /* 0x0000000214c47825 */ /* 0x000fc800078e02c4 */
[----:B------:R-:W-:-:S04]  /*79d0*/  IMAD.WIDE R216, R20, 0x2, R216 ;  /* 0x0000000214d87825 */ /* 0x000fc800078e02d8 */
[C---:B------:R-:W-:Y:S01]  /*79e0*/  IMAD.WIDE R182, R20.reuse, 0x2, R182 ;  /* 0x0000000214b67825 */ /* 0x040fe200078e02b6 */
[--C-:B-1----:R-:W-:Y:S02]  /*79f0*/  SHF.R.U32.HI R21, RZ, 0x6, R91.reuse ;  /* 0x00000006ff157819 */ /* 0x102fe4000001165b */
[----:B0-----:R-:W-:Y:S01]  /*7a00*/  SHF.R.U32.HI R0, RZ, 0x6, R91 ;  /* 0x00000006ff007819 */ /* 0x001fe2000001165b */
[----:B------:R-:W-:Y:S01]  /*7a10*/  IMAD.WIDE R204, R20, 0x2, R204 ;  /* 0x0000000214cc7825 */ /* 0x000fe200078e02cc */
[----:B------:R-:W-:Y:S02]  /*7a20*/  SGXT.U32 R21, R21, 0x1 ;  /* 0x000000011515781a */ /* 0x000fe40000000000 */
[----:B------:R-:W-:Y:S01]  /*7a30*/  SGXT.U32 R0, R0, 0x1 ;  /* 0x000000010000781a */ /* 0x000fe20000000000 */
[----:B------:R-:W-:Y:S01]  /*7a40*/  IMAD.WIDE R180, R20, 0x2, R180 ;  /* 0x0000000214b47825 */ /* 0x000fe200078e02b4 */
[----:B------:R-:W-:Y:S02]  /*7a50*/  LOP3.LUT R21, R21, 0x2, RZ, 0xfc, !PT ;  /* 0x0000000215157812 */ /* 0x000fe400078efcff */
[----:B------:R-:W-:Y:S01]  /*7a60*/  LOP3.LUT R0, R0, 0x10, RZ, 0xfc, !PT ;  /* 0x0000001000007812 */ /* 0x000fe200078efcff */
[----:B------:R-:W-:Y:S01]  /*7a70*/  IMAD.WIDE R198, R20, 0x2, R198 ;  /* 0x0000000214c67825 */ /* 0x000fe200078e02c6 */
[----:B------:R-:W-:-:S02]  /*7a80*/  ISETP.GE.AND P2, PT, R21, UR19, PT ;  /* 0x0000001315007c0c */ /* 0x000fc4000bf46270 */
[----:B------:R-:W-:Y:S02]  /*7a90*/  SHF.R.U32.HI R21, RZ, 0x6, R91 ;  /* 0x00000006ff157819 */ /* 0x000fe4000001165b */
[----:B------:R-:W-:Y:S02]  /*7aa0*/  ISETP.GE.AND P5, PT, R0, UR19, PT ;  /* 0x0000001300007c0c */ /* 0x000fe4000bfa6270 */
[----:B------:R-:W-:-:S04]  /*7ab0*/  SGXT.U32 R21, R21, 0x1 ;  /* 0x000000011515781a */ /* 0x000fc80000000000 */
[----:B------:R-:W-:-:S03]  /*7ac0*/  LOP3.LUT R21, R21, 0x8, RZ, 0xfc, !PT ;  /* 0x0000000815157812 */ /* 0x000fc600078efcff */
[----:B------:R-:W3:Y:S01]  /*7ad0*/  @!P2 LDG.E.U16 R229, desc[UR20][R166.64] ;  /* 0x00000014a6e5a981 */ /* 0x000ee2000c1e1500 */
[----:B------:R-:W-:Y:S02]  /*7ae0*/  ISETP.GE.AND P3, PT, R21, UR19, PT ;  /* 0x0000001315007c0c */ /* 0x000fe4000bf66270 */
[----:B------:R-:W-:-:S04]  /*7af0*/  SHF.R.U32.HI R21, RZ, 0x6, R91 ;  /* 0x00000006ff157819 */ /* 0x000fc8000001165b */
[----:B------:R-:W-:-:S04]  /*7b00*/  SGXT.U32 R21, R21, 0x1 ;  /* 0x000000011515781a */ /* 0x000fc80000000000 */
[----:B------:R-:W-:-:S04]  /*7b10*/  LOP3.LUT R21, R21, 0xa, RZ, 0xfc, !PT ;  /* 0x0000000a15157812 */ /* 0x000fc800078efcff */
        /* <DEDUP_REMOVED lines=9> */
[----:B------:R-:W0:Y:S01]  /*7bb0*/  S2R R21, SR_TID.X ;  /* 0x0000000000157919 */ /* 0x000e220000002100 */
[----:B------:R-:W-:Y:S02]  /*7bc0*/  SHF.R.U32.HI R0, RZ, 0x6, R91 ;  /* 0x00000006ff007819 */ /* 0x000fe4000001165b */
[----:B------:R-:W-:Y:S02]  /*7bd0*/  PRMT R230, RZ, 0x7610, R230 ;  /* 0x00007610ffe67816 */ /* 0x000fe400000000e6 */
[----:B------:R-:W-:-:S04]  /*7be0*/  SGXT.U32 R0, R0, 0x1 ;  /* 0x000000010000781a */ /* 0x000fc80000000000 */
[----:B------:R-:W-:Y:S01]  /*7bf0*/  LOP3.LUT R0, R0, 0x1a, RZ, 0xfc, !PT ;  /* 0x0000001a00007812 */ /* 0x000fe200078efcff */
[----:B------:R-:W4:Y:S03]  /*7c00*/  @!P3 LDG.E.U16 R230, desc[UR20][R172.64] ;  /* 0x00000014ace6b981 */ /* 0x000f26000c1e1500 */
[----:B------:R-:W-:Y:S02]  /*7c10*/  ISETP.GE.AND P3, PT, R0, UR19, PT ;  /* 0x0000001300007c0c */ /* 0x000fe4000bf66270 */
[----:B------:R-:W-:Y:S02]  /*7c20*/  PRMT R235, RZ, 0x7610, R235 ;  /* 0x00007610ffeb7816 */ /* 0x000fe400000000eb */
[----:B------:R-:W-:-:S09]  /*7c30*/  PRMT R240, RZ, 0x7610, R240 ;  /* 0x00007610fff07816 */ /* 0x000fd200000000f0 */
[----:B------:R-:W3:Y:S01]  /*7c40*/  @!P3 LDG.E.U16 R235, desc[UR20][R190.64] ;  /* 0x00000014beebb981 */ /* 0x000ee2000c1e1500 */
[----:B------:R-:W-:Y:S02]  /*7c50*/  ISETP.GE.AND P3, PT, R6, UR19, PT ;  /* 0x0000001306007c0c */ /* 0x000fe4000bf66270 */
[----:B0-----:R-:W-:-:S04]  /*7c60*/  SHF.R.U32.HI R0, RZ, 0x6, R21 ;  /* 0x00000006ff007819 */ /* 0x001fc80000011615 */
[----:B------:R-:W-:-:S04]  /*7c70*/  SGXT.U32 R0, R0, 0x1 ;  /* 0x000000010000781a */ /* 0x000fc80000000000 */
[----:B------:R-:W-:-:S03]  /*7c80*/  LOP3.LUT R0, R0, 0xc, RZ, 0xfc, !PT ;  /* 0x0000000c00007812 */ /* 0x000fc600078efcff */
[----:B------:R-:W3:Y:S01]  /*7c90*/  @!P3 LDG.E.U16 R240, desc[UR20][R212.64] ;  /* 0x00000014d4f0b981 */ /* 0x000ee2000c1e1500 */
[----:B------:R-:W-:Y:S02]  /*7ca0*/  ISETP.GE.AND P3, PT, R0, UR19, PT ;  /* 0x0000001300007c0c */ /* 0x000fe4000bf66270 */
[----:B------:R-:W0:Y:S01]  /*7cb0*/  S2R R0, SR_TID.X ;  /* 0x0000000000007919 */ /* 0x000e220000002100 */
[----:B------:R-:W-:Y:S02]  /*7cc0*/  PRMT R231, RZ, 0x7610, R231 ;  /* 0x00007610ffe77816 */ /* 0x000fe400000000e7 */
[----:B------:R-:W-:-:S04]  /*7cd0*/  PRMT R234, RZ, 0x7610, R234 ;  /* 0x00007610ffea7816 */ /* 0x000fc800000000ea */
[----:B------:R-:W3:Y:S01]  /*7ce0*/  @!P4 LDG.E.U16 R231, desc[UR20][R174.64] ;  /* 0x00000014aee7c981 */ /* 0x000ee2000c1e1500 */
[----:B------:R-:W-:-:S03]  /*7cf0*/  ISETP.GE.AND P4, PT, R3, UR19, PT ;  /* 0x0000001303007c0c */ /* 0x000fc6000bf86270 */
[----:B------:R-:W3:Y:S01]  /*7d00*/  @!P2 LDG.E.U16 R234, desc[UR20][R188.64] ;  /* 0x00000014bceaa981 */ /* 0x000ee2000c1e1500 */
[----:B------:R-:W-:Y:S02]  /*7d10*/  ISETP.GE.AND P2, PT, R8, UR19, PT ;  /* 0x0000001308007c0c */ /* 0x000fe4000bf46270 */
[----:B------:R-:W-:Y:S02]  /*7d20*/  SHF.R.U32.HI R21, RZ, 0x6, R21 ;  /* 0x00000006ff157819 */ /* 0x000fe40000011615 */
[----:B------:R-:W-:Y:S02]  /*7d30*/  PRMT R236, RZ, 0x7610, R236 ;  /* 0x00007610ffec7816 */ /* 0x000fe400000000ec */
[----:B------:R-:W-:Y:S02]  /*7d40*/  SGXT.U32 R21, R21, 0x1 ;  /* 0x000000011515781a */ /* 0x000fe40000000000 */
[----:B------:R-:W-:Y:S02]  /*7d50*/  PRMT R239, RZ, 0x7610, R239 ;  /* 0x00007610ffef7816 */ /* 0x000fe400000000ef */
[----:B------:R-:W-:Y:S01]  /*7d60*/  LOP3.LUT R21, R21, 0x4, RZ, 0xfc, !PT ;  /* 0x0000000415157812 */ /* 0x000fe200078efcff */
[----:B------:R-:W3:Y:S01]  /*7d70*/  @!P4 LDG.E.U16 R236, desc[UR20][R196.64] ;  /* 0x00000014c4ecc981 */ /* 0x000ee2000c1e1500 */
[----:B------:R-:W-:-:S03]  /*7d80*/  ISETP.GE.AND P4, PT, R7, UR19, PT ;  /* 0x0000001307007c0c */ /* 0x000fc6000bf86270 */
[----:B------:R-:W3:Y:S01]  /*7d90*/  @!P2 LDG.E.U16 R239, desc[UR20][R206.64] ;  /* 0x00000014ceefa981 */ /* 0x000ee2000c1e1500 */
[----:B------:R-:W-:Y:S02]  /*7da0*/  ISETP.GE.AND P2, PT, R21, UR19, PT ;  /* 0x0000001315007c0c */ /* 0x000fe4000bf46270 */
[----:B0-----:R-:W-:Y:S02]  /*7db0*/  SHF.R.U32.HI R21, RZ, 0x6, R0 ;  /* 0x00000006ff157819 */ /* 0x001fe40000011600 */
[----:B------:R-:W-:Y:S02]  /*7dc0*/  PRMT R241, RZ, 0x7610, R241 ;  /* 0x00007610fff17816 */ /* 0x000fe400000000f1 */
[----:B------:R-:W-:Y:S02]  /*7dd0*/  SGXT.U32 R21, R21, 0x1 ;  /* 0x000000011515781a */ /* 0x000fe40000000000 */
[----:B------:R-:W-:Y:S02]  /*7de0*/  PRMT R233, RZ, 0x7610, R233 ;  /* 0x00007610ffe97816 */ /* 0x000fe400000000e9 */
[----:B------:R-:W-:Y:S01]  /*7df0*/  LOP3.LUT R21, R21, 0x6, RZ, 0xfc, !PT ;  /* 0x0000000615157812 */ /* 0x000fe200078efcff */
[----:B------:R-:W3:Y:S03]  /*7e00*/  @!P4 LDG.E.U16 R241, desc[UR20][R216.64] ;  /* 0x00000014d8f1c981 */ /* 0x000ee6000c1e1500 */
[----:B------:R-:W-:Y:S01]  /*7e10*/  ISETP.GE.AND P4, PT, R21, UR19, PT ;  /* 0x0000001315007c0c */ /* 0x000fe2000bf86270 */
[----:B------:R-:W3:Y:S01]  /*7e20*/  @!P6 LDG.E.U16 R233, desc[UR20][R182.64] ;  /* 0x00000014b6e9e981 */ /* 0x000ee2000c1e1500 */
[----:B------:R-:W-:Y:S01]  /*7e30*/  ISETP.GE.AND P6, PT, R5, UR19, PT ;  /* 0x0000001305007c0c */ /* 0x000fe2000bfc6270 */
[----:B------:R-:W0:Y:S01]  /*7e40*/  S2R R21, SR_TID.X ;  /* 0x0000000000157919 */ /* 0x000e220000002100 */
[----:B------:R-:W-:-:S02]  /*7e50*/  PRMT R238, RZ, 0x7610, R238 ;  /* 0x00007610ffee7816 */ /* 0x000fc400000000ee */
[----:B------:R-:W-:-:S09]  /*7e60*/  SHF.R.U32.HI R0, RZ, 0x6, R0 ;  /* 0x00000006ff007819 */ /* 0x000fd20000011600 */
[----:B------:R-:W3:Y:S01]  /*7e70*/  @!P6 LDG.E.U16 R238, desc[UR20][R204.64] ;  /* 0x00000014cceee981 */ /* 0x000ee2000c1e1500 */
[----:B------:R-:W-:Y:S02]  /*7e80*/  ISETP.GE.AND P6, PT, R10, UR19, PT ;  /* 0x000000130a007c0c */ /* 0x000fe4000bfc6270 */
[----:B------:R-:W-:Y:S02]  /*7e90*/  SGXT.U32 R0, R0, 0x1 ;  /* 0x000000010000781a */ /* 0x000fe40000000000 */
[----:B------:R-:W-:Y:S02]  /*7ea0*/  PRMT R243, RZ, 0x7610, R243 ;  /* 0x00007610fff37816 */ /* 0x000fe400000000f3 */
[----:B------:R-:W-:-:S07]  /*7eb0*/  LOP3.LUT R0, R0, 0xe, RZ, 0xfc, !PT ;  /* 0x0000000e00007812 */ /* 0x000fce00078efcff */
[----:B------:R-:W3:Y:S01]  /*7ec0*/  @!P6 LDG.E.U16 R243, desc[UR20][R218.64] ;  /* 0x00000014daf3e981 */ /* 0x000ee2000c1e1500 */
[----:B------:R-:W-:Y:S02]  /*7ed0*/  ISETP.GE.AND P6, PT, R0, UR19, PT ;  /* 0x0000001300007c0c */ /* 0x000fe4000bfc6270 */
[--C-:B0-----:R-:W-:Y:S02]  /*7ee0*/  SHF.R.U32.HI R0, RZ, 0x6, R21.reuse ;  /* 0x00000006ff007819 */ /* 0x101fe40000011615 */
[----:B------:R-:W-:Y:S01]  /*7ef0*/  SHF.R.U32.HI R21, RZ, 0x6, R21 ;  /* 0x00000006ff157819 */ /* 0x000fe20000011615 */
[----:B------:R-:W-:Y:S01]  /*7f00*/  IMAD.WIDE R176, R20, 0x2, R176 ;  /* 0x0000000214b07825 */ /* 0x000fe200078e02b0 */
[----:B------:R-:W-:Y:S02]  /*7f10*/  PRMT R245, RZ, 0x7610, R245 ;  /* 0x00007610fff57816 */ /* 0x000fe400000000f5 */
[----:B------:R-:W-:-:S04]  /*7f20*/  SGXT.U32 R21, R21, 0x1 ;  /* 0x000000011515781a */ /* 0x000fc80000000000 */
[----:B------:R-:W-:Y:S01]  /*7f30*/  LOP3.LUT R21, R21, 0x14, RZ, 0xfc, !PT ;  /* 0x0000001415157812 */ /* 0x000fe200078efcff */
[----:B------:R-:W3:Y:S03]  /*7f40*/  @!P3 LDG.E.U16 R245, desc[UR20][R176.64] ;  /* 0x00000014b0f5b981 */ /* 0x000ee6000c1e1500 */
[----:B------:R-:W-:Y:S02]  /*7f50*/  ISETP.GE.AND P3, PT, R21, UR19, PT ;  /* 0x0000001315007c0c */ /* 0x000fe4000bf66270 */
[----:B------:R-:W0:Y:S01]  /*7f60*/  S2R R21, SR_TID.X ;  /* 0x0000000000157919 */ /* 0x000e220000002100 */
[----:B------:R-:W-:-:S06]  /*7f70*/  PRMT R232, RZ, 0x7610, R232 ;  /* 0x00007610ffe87816 */ /* 0x000fcc00000000e8 */
[----:B------:R-:W3:Y:S01]  /*7f80*/  @!P5 LDG.E.U16 R232, desc[UR20][R180.64] ;  /* 0x00000014b4e8d981 */ /* 0x000ee2000c1e1500 */
[----:B------:R-:W-:Y:S02]  /*7f90*/  ISETP.GE.AND P5, PT, R4, UR19, PT ;  /* 0x0000001304007c0c */ /* 0x000fe4000bfa6270 */
[----:B------:R-:W-:Y:S01]  /*7fa0*/  SGXT.U32 R0, R0, 0x1 ;  /* 0x000000010000781a */ /* 0x000fe20000000000 */
[----:B------:R-:W-:Y:S01]  /*7fb0*/  IMAD.WIDE R168, R20, 0x2, R168 ;  /* 0x0000000214a87825 */ /* 0x000fe200078e02a8 */
[----:B------:R-:W-:Y:S02]  /*7fc0*/  PRMT R237, RZ, 0x7610, R237 ;  /* 0x00007610ffed7816 */ /* 0x000fe400000000ed */
[----:B------:R-:W-:Y:S02]  /*7fd0*/  PRMT R244, RZ, 0x7610, R244 ;  /* 0x00007610fff47816 */ /* 0x000fe400000000f4 */
[----:B------:R-:W-:-:S04]  /*7fe0*/  LOP3.LUT R0, R0, 0x16, RZ, 0xfc, !PT ;  /* 0x0000001600007812 */ /* 0x000fc800078efcff */
[----:B------:R-:W3:Y:S01]  /*7ff0*/  @!P2 LDG.E.U16 R244, desc[UR20][R168.64] ;  /* 0x00000014a8f4a981 */ /* 0x000ee2000c1e1500 */
[----:B------:R-:W-:-:S03]  /*8000*/  ISETP.GE.AND P2, PT, R0, UR19, PT ;  /* 0x0000001300007c0c */ /* 0x000fc6000bf46270 */
        /* <DEDUP_REMOVED lines=9> */
[----:B------:R-:W-:Y:S01]  /*80a0*/  ISETP.GE.AND P5, PT, R21, UR19, PT ;  /* 0x0000001315007c0c */ /* 0x000fe2000bfa6270 */
[C---:B------:R-:W-:Y:S01]  /*80b0*/  IMAD.WIDE R184, R20.reuse, 0x2, R184 ;  /* 0x0000000214b87825 */ /* 0x040fe200078e02b8 */
[----:B------:R-:W-:Y:S02]  /*80c0*/  PRMT R24, RZ, 0x7610, R24 ;  /* 0x00007610ff187816 */ /* 0x000fe40000000018 */
[----:B------:R-:W-:Y:S01]  /*80d0*/  PRMT R26, RZ, 0x7610, R26 ;  /* 0x00007610ff1a7816 */ /* 0x000fe2000000001a */
[----:B------:R-:W-:-:S03]  /*80e0*/  IMAD.WIDE R192, R20, 0x2, R192 ;  /* 0x0000000214c07825 */ /* 0x000fc600078e02c0 */
[----:B------:R-:W3:Y:S01]  /*80f0*/  @!P3 LDG.E.U16 R24, desc[UR20][R184.64] ;  /* 0x00000014b818b981 */ /* 0x000ee2000c1e1500 */
[----:B------:R-:W-:-:S04]  /*8100*/  ISETP.GE.AND P3, PT, R11, UR19, PT ;  /* 0x000000130b007c0c */ /* 0x000fc8000bf66270 */
[----:B------:R-:W3:Y:S01]  /*8110*/  @!P5 LDG.E.U16 R26, desc[UR20][R192.64] ;  /* 0x00000014c01ad981 */ /* 0x000ee2000c1e1500 */
        /* <DEDUP_REMOVED lines=13> */
[----:B------:R-:W3:Y:S05]  /*81f0*/  @!P3 LDG.E.U16 R224, desc[UR20][R80.64] ;  /* 0x0000001450e0b981 */ /* 0x000eea000c1e1500 */
[----:B------:R-:W3:Y:S01]  /*8200*/  @!P5 LDG.E.U16 R226, desc[UR20][R84.64] ;  /* 0x0000001454e2d981 */ /* 0x000ee2000c1e1500 */
[----:B------:R-:W-:Y:S01]  /*8210*/  PRMT R22, RZ, 0x7610, R22 ;  /* 0x00007610ff167816 */ /* 0x000fe20000000016 */
[----:B------:R-:W-:-:S05]  /*8220*/  IMAD.WIDE R170, R20, 0x2, R170 ;  /* 0x0000000214aa7825 */ /* 0x000fca00078e02aa */
[----:B------:R-:W3:Y:S01]  /*8230*/  @!P4 LDG.E.U16 R22, desc[UR20][R170.64] ;  /* 0x00000014aa16c981 */ /* 0x000ee2000c1e1500 */
[----:B------:R-:W-:-:S04]  /*8240*/  SGXT.U32 R0, R0, 0x1 ;  /* 0x000000010000781a */ /* 0x000fc80000000000 */
[----:B------:R-:W-:-:S04]  /*8250*/  LOP3.LUT R0, R0, 0x1e, RZ, 0xfc, !PT ;  /* 0x0000001e00007812 */ /* 0x000fc800078efcff */
[----:B------:R-:W-:Y:S01]  /*8260*/  ISETP.GE.AND P4, PT, R0, UR19, PT ;  /* 0x0000001300007c0c */ /* 0x000fe2000bf86270 */
[C---:B------:R-:W-:Y:S01]  /*8270*/  IMAD.WIDE R194, R20.reuse, 0x2, R194 ;  /* 0x0000000214c27825 */ /* 0x040fe200078e02c2 */
[----:B------:R-:W-:Y:S02]  /*8280*/  PRMT R25, RZ, 0x7610, R25 ;  /* 0x00007610ff197816 */ /* 0x000fe40000000019 */
[----:B------:R-:W-:Y:S01]  /*8290*/  PRMT R27, RZ, 0x7610, R27 ;  /* 0x00007610ff1b7816 */ /* 0x000fe2000000001b */
[----:B------:R-:W-:-:S05]  /*82a0*/  IMAD.WIDE R186, R20, 0x2, R186 ;  /* 0x0000000214ba7825 */ /* 0x000fca00078e02ba */
[----:B------:R-:W3:Y:S01]  /*82b0*/  @!P2 LDG.E.U16 R25, desc[UR20][R186.64] ;  /* 0x00000014ba19a981 */ /* 0x000ee2000c1e1500 */
[----:B------:R-:W-:-:S03]  /*82c0*/  ISETP.GE.AND P2, PT, R15, UR19, PT ;  /* 0x000000130f007c0c */ /* 0x000fc6000bf46270 */
[----:B------:R-:W3:Y:S01]  /*82d0*/  @!P4 LDG.E.U16 R27, desc[UR20][R194.64] ;  /* 0x00000014c21bc981 */ /* 0x000ee2000c1e1500 */
[----:B------:R-:W-:Y:S01]  /*82e0*/  ISETP.GE.AND P4, PT, R16, UR19, PT ;  /* 0x0000001310007c0c */ /* 0x000fe2000bf86270 */
[C---:B------:R-:W-:Y:S01]  /*82f0*/  IMAD.WIDE R210, R20.reuse, 0x2, R210 ;  /* 0x0000000214d27825 */ /* 0x040fe200078e02d2 */
[----:B------:R-:W-:Y:S02]  /*8300*/  PRMT R29, RZ, 0x7610, R29 ;  /* 0x00007610ff1d7816 */ /* 0x000fe4000000001d */
[----:B------:R-:W-:Y:S01]  /*8310*/  PRMT R223, RZ, 0x7610, R223 ;  /* 0x00007610ffdf7816 */ /* 0x000fe200000000df */
[----:B------:R-:W-:Y:S01]  /*8320*/  IMAD.WIDE R202, R20, 0x2, R202 ;  /* 0x0000000214ca7825 */ /* 0x000fe200078e02ca */
[----:B------:R-:W0:Y:S04]  /*8330*/  S2R R21, SR_TID.X ;  /* 0x0000000000157919 */ /* 0x000e280000002100 */
[----:B------:R-:W3:Y:S01]  /*8340*/  @!P2 LDG.E.U16 R29, desc[UR20][R202.64] ;  /* 0x00000014ca1da981 */ /* 0x000ee2000c1e1500 */
[----:B------:R-:W-:-:S03]  /*8350*/  ISETP.GE.AND P2, PT, R17, UR19, PT ;  /* 0x0000001311007c0c */ /* 0x000fc6000bf46270 */
[----:B------:R-:W3:Y:S01]  /*8360*/  @!P4 LDG.E.U16 R223, desc[UR20][R210.64] ;  /* 0x00000014d2dfc981 */ /* 0x000ee2000c1e1500 */
[----:B------:R-:W-:Y:S01]  /*8370*/  ISETP.GE.AND P4, PT, R18, UR19, PT ;  /* 0x0000001312007c0c */ /* 0x000fe2000bf86270 */
[C---:B------:R-:W-:Y:S01]  /*8380*/  IMAD.WIDE R178, R20.reuse, 0x2, R178 ;  /* 0x0000000214b27825 */ /* 0x040fe200078e02b2 */
[----:B------:R-:W-:Y:S02]  /*8390*/  PRMT R23, RZ, 0x7610, R23 ;  /* 0x00007610ff177816 */ /* 0x000fe40000000017 */
[----:B------:R-:W-:Y:S01]  /*83a0*/  PRMT R225, RZ, 0x7610, R225 ;  /* 0x00007610ffe17816 */ /* 0x000fe200000000e1 */
[C---:B------:R-:W-:Y:S01]  /*83b0*/  IMAD.WIDE R86, R20.reuse, 0x2, R86 ;  /* 0x0000000214567825 */ /* 0x040fe200078e0256 */
[----:B------:R-:W-:Y:S02]  /*83c0*/  PRMT R227, RZ, 0x7610, R227 ;  /* 0x00007610ffe37816 */ /* 0x000fe400000000e3 */
[----:B------:R-:W3:Y:S01]  /*83d0*/  @!P6 LDG.E.U16 R23, desc[UR20][R178.64] ;  /* 0x00000014b217e981 */ /* 0x000ee2000c1e1500 */
[----:B------:R-:W-:-:S04]  /*83e0*/  IMAD.WIDE R82, R20, 0x2, R82 ;  /* 0x0000000214527825 */ /* 0x000fc800078e0252 */
[----:B------:R-:W3:Y:S04]  /*83f0*/  @!P4 LDG.E.U16 R227, desc[UR20][R86.64] ;  /* 0x0000001456e3c981 */ /* 0x000ee8000c1e1500 */
[----:B------:R-:W3:Y:S01]  /*8400*/  @!P2 LDG.E.U16 R225, desc[UR20][R82.64] ;  /* 0x0000001452e1a981 */ /* 0x000ee2000c1e1500 */
[----:B------:R-:W-:Y:S01]  /*8410*/  BAR.SYNC.DEFER_BLOCKING 0x0 ;  /* 0x0000000000007b1d */ /* 0x000fe20000010000 */
[----:B0-----:R-:W-:Y:S02]  /*8420*/  LOP3.LUT R21, R21, 0x3f, RZ, 0xc0, !PT ;  /* 0x0000003f15157812 */ /* 0x001fe400078ec0ff */
[----:B------:R-:W-:Y:S02]  /*8430*/  LOP3.LUT R0, R2, 0x20, RZ, 0x3c, !PT ;  /* 0x0000002002007812 */ /* 0x000fe400078e3cff */
[----:B------:R-:W-:Y:S01]  /*8440*/  ISETP.GE.AND P2, PT, R21, UR19, PT ;  /* 0x0000001315007c0c */ /* 0x000fe2000bf46270 */
[----:B------:R-:W-:-:S04]  /*8450*/  IMAD.WIDE R34, R19, 0x2, R34 ;  /* 0x0000000213227825 */ /* 0x000fc800078e0222 */
[----:B------:R-:W-:-:S04]  /*8460*/  IMAD.WIDE R32, R19, 0x2, R32 ;  /* 0x0000000213207825 */ /* 0x000fc800078e0220 */
[----:B------:R-:W-:-:S04]  /*8470*/  IMAD.WIDE R38, R19, 0x2, R38 ;  /* 0x0000000213267825 */ /* 0x000fc800078e0226 */
[C---:B------:R-:W-:Y:S01]  /*8480*/  IMAD.WIDE R42, R19.reuse, 0x2, R42 ;  /* 0x00000002132a7825 */ /* 0x040fe200078e022a */
[----:B--2---:R0:W-:Y:S04]  /*8490*/  STS.U16 [R2+UR9+0xa000], R228 ;  /* 0x00a000e402007988 */ /* 0x0041e80008000409 */
[----:B----4-:R1:W-:Y:S01]  /*84a0*/  STS.U16 [R2+UR9+0xa400], R230 ;  /* 0x00a400e602007988 */ /* 0x0103e20008000409 */
[C---:B------:R-:W-:Y:S01]  /*84b0*/  IMAD.WIDE R46, R19.reuse, 0x2, R46 ;  /* 0x00000002132e7825 */ /* 0x040fe200078e022e */
[----:B0-----:R-:W-:Y:S02]  /*84c0*/  PRMT R228, RZ, 0x7610, R228 ;  /* 0x00007610ffe47816 */ /* 0x001fe400000000e4 */
[----:B-1----:R-:W-:Y:S01]  /*84d0*/  PRMT R230, RZ, 0x7610, R230 ;  /* 0x00007610ffe67816 */ /* 0x002fe200000000e6 */
[----:B------:R-:W-:-:S03]  /*84e0*/  IMAD.WIDE R50, R19, 0x2, R50 ;  /* 0x0000000213327825 */ /* 0x000fc600078e0232 */
[----:B------:R-:W2:Y:S04]  /*84f0*/  @!P2 LDG.E.U16 R228, desc[UR20][R34.64] ;  /* 0x0000001422e4a981 */ /* 0x000ea8000c1e1500 */
[----:B---3--:R-:W-:Y:S01]  /*8500*/  STS.U16 [R2+UR9+0xb800], R240 ;  /* 0x00b800f002007988 */ /* 0x008fe20008000409 */
[C---:B------:R-:W-:Y:S01]  /*8510*/  IMAD.WIDE R54, R19.reuse, 0x2, R54 ;  /* 0x0000000213367825 */ /* 0x040fe200078e0236 */
[----:B------:R-:W-:Y:S02]  /*8520*/  LOP3.LUT R91, R2, 0x40, RZ, 0x3c, !PT ;  /* 0x00000040025b7812 */ /* 0x000fe400078e3cff */
[----:B------:R-:W3:Y:S01]  /*8530*/  @!P2 LDG.E.U16 R230, desc[UR20][R38.64] ;  /* 0x0000001426e6a981 */ /* 0x000ee2000c1e1500 */
[----:B------:R-:W-:-:S03]  /*8540*/  IMAD.WIDE R58, R19, 0x2, R58 ;  /* 0x00000002133a7825 */ /* 0x000fc600078e023a */
[----:B------:R0:W-:Y:S01]  /*8550*/  STS.U16 [R2+UR9+0xac00], R234 ;  /* 0x00ac00ea02007988 */ /* 0x0001e20008000409 */
[----:B------:R-:W-:-:S03]  /*8560*/  IMAD.WIDE R62, R19, 0x2, R62 ;  /* 0x00000002133e7825 */ /* 0x000fc600078e023e */
[----:B------:R1:W-:Y:S01]  /*8570*/  STS.U16 [R2+UR9+0xb000], R236 ;  /* 0x00b000ec02007988 */ /* 0x0003e20008000409 */
[----:B0-----:R-:W-:Y:S01]  /*8580*/  PRMT R234, RZ, 0x7610, R234 ;  /* 0x00007610ffea7816 */ /* 0x001fe200000000ea */
[----:B------:R-:W-:Y:S01]  /*8590*/  IMAD.WIDE R66, R19, 0x2, R66 ;  /* 0x0000000213427825 */ /* 0x000fe200078e0242 */
[----:B------:R-:W-:-:S03]  /*85a0*/  PRMT R240, RZ, 0x7610, R240 ;  /* 0x00007610fff07816 */ /* 0x000fc600000000f0 */
[C---:B------:R-:W-:Y:S01]  /*85b0*/  IMAD.WIDE R68, R19.reuse, 0x2, R68 ;  /* 0x0000000213447825 */ /* 0x040fe200078e0244 */
[----:B------:R-:W4:Y:S04]  /*85c0*/  @!P2 LDG.E.U16 R234, desc[UR20][R54.64] ;  /* 0x0000001436eaa981 */ /* 0x000f28000c1e1500 */
[----:B------:R0:W-:Y:S01]  /*85d0*/  STS.U16 [R2+UR9+0xbc00], R241 ;  /* 0x00bc00f102007988 */ /* 0x0001e20008000409 */
[----:B-1----:R-:W-:Y:S01]  /*85e0*/  PRMT R236, RZ, 0x7610, R236 ;  /* 0x00007610ffec7816 */ /* 0x002fe200000000ec */
[----:B------:R-:W-:-:S04]  /*85f0*/  IMAD.WIDE R70, R19, 0x2, R70 ;  /* 0x0000000213467825 */ /* 0x000fc800078e0246 */
[C---:B------:R-:W-:Y:S01]  /*8600*/  IMAD.WIDE R72, R19.reuse, 0x2, R72 ;  /* 0x0000000213487825 */ /* 0x040fe200078e0248 */
[----:B------:R-:W4:Y:S04]  /*8610*/  @!P2 LDG.E.U16 R236, desc[UR20][R62.64] ;  /* 0x000000143eeca981 */ /* 0x000f28000c1e1500 */
[----:B------:R1:W-:Y:S01]  /*8620*/  STS.U16 [R2+UR9+0xb400], R238 ;  /* 0x00b400ee02007988 */ /* 0x0003e20008000409 */
[----:B0-----:R-:W-:Y:S01]  /*8630*/  PRMT R241, RZ, 0x7610, R241 ;  /* 0x00007610fff17816 */ /* 0x001fe200000000f1 */
[C---:B------:R-:W-:Y:S01]  /*8640*/  IMAD.WIDE R74, R19.reuse, 0x2, R74 ;  /* 0x00000002134a7825 */ /* 0x040fe200078e024a */
[----:B------:R-:W-:Y:S01]  /*8650*/  PRMT R246, RZ, 0x7610, R246 ;  /* 0x00007610fff67816 */ /* 0x000fe200000000f6 */
[----:B------:R-:W4:Y:S02]  /*8660*/  @!P2 LDG.E.U16 R240, desc[UR20][R72.64] ;  /* 0x0000001448f0a981 */ /* 0x000f24000c1e1500 */
[C---:B------:R-:W-:Y:S01]  /*8670*/  IMAD.WIDE R76, R19.reuse, 0x2, R76 ;  /* 0x00000002134c7825 */ /* 0x040fe200078e024c */
[----:B------:R-:W-:Y:S01]  /*8680*/  PRMT R247, RZ, 0x7610, R247 ;  /* 0x00007610fff77816 */ /* 0x000fe200000000f7 */
[----:B------:R-:W4:Y:S01]  /*8690*/  @!P2 LDG.E.U16 R241, desc[UR20][R74.64] ;  /* 0x000000144af1a981 */ /* 0x000f22000c1e1500 */
[----:B-1----:R-:W-:Y:S01]  /*86a0*/  PRMT R238, RZ, 0x7610, R238 ;  /* 0x00007610ffee7816 */ /* 0x002fe200000000ee */
[----:B------:R-:W-:Y:S01]  /*86b0*/  IMAD.WIDE R78, R19, 0x2, R78 ;  /* 0x00000002134e7825 */ /* 0x000fe200078e024e */
[----:B------:R-:W-:-:S03]  /*86c0*/  PRMT R248, RZ, 0x7610, R248 ;  /* 0x00007610fff87816 */ /* 0x000fc600000000f8 */
[C---:B------:R-:W-:Y:S01]  /*86d0*/  IMAD.WIDE R30, R19.reuse, 0x2, R30 ;  /* 0x00000002131e7825 */ /* 0x040fe200078e021e */
[----:B------:R-:W4:Y:S03]  /*86e0*/  @!P2 LDG.E.U16 R238, desc[UR20][R68.64] ;  /* 0x0000001444eea981 */ /* 0x000f26000c1e1500 */
[----:B------:R-:W-:Y:S01]  /*86f0*/  IMAD.WIDE R36, R19, 0x2, R36 ;  /* 0x0000000213247825 */ /* 0x000fe200078e0224 */
[----:B------:R-:W-:-:S03]  /*8700*/  PRMT R249, RZ, 0x7610, R249 ;  /* 0x00007610fff97816 */ /* 0x000fc600000000f9 */
[----:B------:R-:W-:Y:S01]  /*8710*/  IMAD.WIDE R40, R19, 0x2, R40 ;  /* 0x0000000213287825 */ /* 0x000fe200078e0228 */
[----:B------:R-:W-:-:S03]  /*8720*/  PRMT R250, RZ, 0x7610, R250 ;  /* 0x00007610fffa7816 */ /* 0x000fc600000000fa */
[C---:B------:R-:W-:Y:S01]  /*8730*/  IMAD.WIDE R44, R19.reuse, 0x2, R44 ;  /* 0x00000002132c7825 */ /* 0x040fe200078e022c */
[----:B------:R-:W-:Y:S01]  /*8740*/  PRMT R251, RZ, 0x7610, R251 ;  /* 0x00007610fffb7816 */ /* 0x000fe200000000fb */
[----:B------:R-:W4:Y:S02]  /*8750*/  @!P2 LDG.E.U16 R246, desc[UR20][R40.64] ;  /* 0x0000001428f6a981 */ /* 0x000f24000c1e1500 */
[C---:B------:R-:W-:Y:S01]  /*8760*/  IMAD.WIDE R48, R19.reuse, 0x2, R48 ;  /* 0x0000000213307825 */ /* 0x040fe200078e0230 */
[----:B------:R-:W-:Y:S01]  /*8770*/  PRMT R252, RZ, 0x7610, R252 ;  /* 0x00007610fffc7816 */ /* 0x000fe200000000fc */
[----:B------:R-:W4:Y:S02]  /*8780*/  @!P2 LDG.E.U16 R247, desc[UR20][R44.64] ;  /* 0x000000142cf7a981 */ /* 0x000f24000c1e1500 */
[C---:B------:R-:W-:Y:S02]  /*8790*/  IMAD.WIDE R52, R19.reuse, 0x2, R52 ;  /* 0x0000000213347825 */ /* 0x040fe400078e0234 */
[----:B------:R-:W4:Y:S02]  /*87a0*/  @!P2 LDG.E.U16 R248, desc[UR20][R48.64] ;  /* 0x0000001430f8a981 */ /* 0x000f24000c1e1500 */
[----:B------:R-:W-:-:S02]  /*87b0*/  IMAD.WIDE R56, R19, 0x2, R56 ;  /* 0x0000000213387825 */ /* 0x000fc400078e0238 */
[----:B------:R-:W4:Y:S04]  /*87c0*/  @!P2 LDG.E.U16 R249, desc[UR20][R52.64] ;  /* 0x0000001434f9a981 */ /* 0x000f28000c1e1500 */
[----:B------:R0:W-:Y:S04]  /*87d0*/  STS.U16 [R2+UR9+0xa800], R232 ;  /* 0x00a800e802007988 */ /* 0x0001e80008000409 */
[----:B------:R1:W-:Y:S04]  /*87e0*/  STS.U16 [R0+UR9+0xa100], R229 ;  /* 0x00a100e500007988 */ /* 0x0003e80008000409 */
[----:B------:R1:W-:Y:S01]  /*87f0*/  STS.U16 [R0+UR9+0xa500], R231 ;  /* 0x00a500e700007988 */ /* 0x0003e20008000409 */
[----:B0-----:R-:W-:Y:S01]  /*8800*/  PRMT R232, RZ, 0x7610, R232 ;  /* 0x00007610ffe87816 */ /* 0x001fe200000000e8 */
[----:B------:R-:W-:-:S02]  /*8810*/  IMAD.WIDE R60, R19, 0x2, R60 ;  /* 0x00000002133c7825 */ /* 0x000fc400078e023c */
[----:B------:R-:W4:Y:S01]  /*8820*/  @!P2 LDG.E.U16 R250, desc[UR20][R56.64] ;  /* 0x0000001438faa981 */ /* 0x000f22000c1e1500 */
[----:B-1----:R-:W-:-:S03]  /*8830*/  PRMT R229, RZ, 0x7610, R229 ;  /* 0x00007610ffe57816 */ /* 0x002fc600000000e5 */
[----:B------:R0:W-:Y:S01]  /*8840*/  STS.U16 [R0+UR9+0xa900], R233 ;  /* 0x00a900e900007988 */ /* 0x0001e20008000409 */
[----:B------:R-:W-:-:S03]  /*8850*/  PRMT R231, RZ, 0x7610, R231 ;  /* 0x00007610ffe77816 */ /* 0x000fc600000000e7 */
[----:B------:R1:W-:Y:S04]  /*8860*/  STS.U16 [R0+UR9+0xad00], R235 ;  /* 0x00ad00eb00007988 */ /* 0x0003e80008000409 */
[----:B------:R-:W4:Y:S01]  /*8870*/  @!P2 LDG.E.U16 R229, desc[UR20][R32.64] ;  /* 0x0000001420e5a981 */ /* 0x000f22000c1e1500 */
[----:B0-----:R-:W-:-:S03]  /*8880*/  PRMT R233, RZ, 0x7610, R233 ;  /* 0x00007610ffe97816 */ /* 0x001fc600000000e9 */
[----:B------:R0:W-:Y:S01]  /*8890*/  STS.U16 [R0+UR9+0xb100], R237 ;  /* 0x00b100ed00007988 */ /* 0x0001e20008000409 */
[----:B-1----:R-:W-:-:S03]  /*88a0*/  PRMT R235, RZ, 0x7610, R235 ;  /* 0x00007610ffeb7816 */ /* 0x002fc600000000eb */
[----:B------:R-:W4:Y:S04]  /*88b0*/  @!P2 LDG.E.U16 R231, desc[UR20][R42.64] ;  /* 0x000000142ae7a981 */ /* 0x000f28000c1e1500 */
[----:B------:R1:W-:Y:S01]  /*88c0*/  STS.U16 [R0+UR9+0xb500], R239 ;  /* 0x00b500ef00007988 */ /* 0x0003e20008000409 */
[----:B0-----:R-:W-:-:S03]  /*88d0*/  PRMT R237, RZ, 0x7610, R237 ;  /* 0x00007610ffed7816 */ /* 0x001fc600000000ed */
[----:B------:R-:W4:Y:S04]  /*88e0*/  @!P2 LDG.E.U16 R232, desc[UR20][R46.64] ;  /* 0x000000142ee8a981 */ /* 0x000f28000c1e1500 */
[----:B------:R-:W4:Y:S01]  /*88f0*/  @!P2 LDG.E.U16 R233, desc[UR20][R50.64] ;  /* 0x0000001432e9a981 */ /* 0x000f22000c1e1500 */
[----:B-1----:R-:W-:-:S03]  /*8900*/  PRMT R239, RZ, 0x7610, R239 ;  /* 0x00007610ffef7816 */ /* 0x002fc600000000ef */
[----:B------:R0:W-:Y:S04]  /*8910*/  STS.U16 [R0+UR9+0xb900], R242 ;  /* 0x00b900f200007988 */ /* 0x0001e80008000409 */
[----:B------:R-:W4:Y:S04]  /*8920*/  @!P2 LDG.E.U16 R235, desc[UR20][R58.64] ;  /* 0x000000143aeba981 */ /* 0x000f28000c1e1500 */
[----:B------:R1:W-:Y:S01]  /*8930*/  STS.U16 [R0+UR9+0xbd00], R243 ;  /* 0x00bd00f300007988 */ /* 0x0003e20008000409 */
[----:B0-----:R-:W-:-:S03]  /*8940*/  PRMT R242, RZ, 0x7610, R242 ;  /* 0x00007610fff27816 */ /* 0x001fc600000000f2 */
[----:B------:R0:W-:Y:S04]  /*8950*/  STS.U16 [R91+UR9+0xa200], R244 ;  /* 0x00a200f45b007988 */ /* 0x0001e80008000409 */
[----:B------:R-:W4:Y:S01]  /*8960*/  @!P2 LDG.E.U16 R237, desc[UR20][R66.64] ;  /* 0x0000001442eda981 */ /* 0x000f22000c1e1500 */
[----:B-1----:R-:W-:-:S03]  /*8970*/  PRMT R243, RZ, 0x7610, R243 ;  /* 0x00007610fff37816 */ /* 0x002fc600000000f3 */
[----:B------:R1:W-:Y:S01]  /*8980*/  STS.U16 [R91+UR9+0xa600], R245 ;  /* 0x00a600f55b007988 */ /* 0x0003e20008000409 */
[----:B0-----:R-:W-:-:S03]  /*8990*/  PRMT R244, RZ, 0x7610, R244 ;  /* 0x00007610fff47816 */ /* 0x001fc600000000f4 */
[----:B------:R-:W4:Y:S04]  /*89a0*/  @!P2 LDG.E.U16 R239, desc[UR20][R70.64] ;  /* 0x0000001446efa981 */ /* 0x000f28000c1e1500 */
[----:B------:R-:W4:Y:S01]  /*89b0*/  @!P2 LDG.E.U16 R242, desc[UR20][R76.64] ;  /* 0x000000144cf2a981 */ /* 0x000f22000c1e1500 */
[----:B-1----:R-:W-:-:S03]  /*89c0*/  PRMT R245, RZ, 0x7610, R245 ;  /* 0x00007610fff57816 */ /* 0x002fc600000000f5 */
[----:B------:R-:W4:Y:S01]  /*89d0*/  @!P2 LDG.E.U16 R243, desc[UR20][R78.64] ;  /* 0x000000144ef3a981 */ /* 0x000f22000c1e1500 */
[----:B------:R-:W-:-:S03]  /*89e0*/  IMAD.WIDE R64, R19, 0x2, R64 ;  /* 0x0000000213407825 */ /* 0x000fc600078e0240 */
[----:B------:R-:W4:Y:S04]  /*89f0*/  @!P2 LDG.E.U16 R244, desc[UR20][R30.64] ;  /* 0x000000141ef4a981 */ /* 0x000f28000c1e1500 */
[----:B------:R-:W4:Y:S04]  /*8a00*/  @!P2 LDG.E.U16 R245, desc[UR20][R36.64] ;  /* 0x0000001424f5a981 */ /* 0x000f28000c1e1500 */
[----:B------:R-:W-:Y:S04]  /*8a10*/  STS.U16 [R91+UR9+0xaa00], R24 ;  /* 0x00aa00185b007988 */ /* 0x000fe80008000409 */
[----:B------:R-:W-:Y:S04]  /*8a20*/  STS.U16 [R91+UR9+0xae00], R26 ;  /* 0x00ae001a5b007988 */ /* 0x000fe80008000409 */
[----:B------:R-:W-:Y:S04]  /*8a30*/  STS.U16 [R91+UR9+0xb200], R28 ;  /* 0x00b2001c5b007988 */ /* 0x000fe80008000409 */
[----:B------:R-:W4:Y:S04]  /*8a40*/  @!P2 LDG.E.U16 R251, desc[UR20][R60.64] ;  /* 0x000000143cfba981 */ /* 0x000f28000c1e1500 */
[----:B------:R-:W-:Y:S04]  /*8a50*/  STS.U16 [R91+UR9+0xb600], R222 ;  /* 0x00b600de5b007988 */ /* 0x000fe80008000409 */
[----:B------:R-:W4:Y:S04]  /*8a60*/  @!P2 LDG.E.U16 R252, desc[UR20][R64.64] ;  /* 0x0000001440fca981 */ /* 0x000f28000c1e1500 */
[----:B------:R-:W-:Y:S04]  /*8a70*/  STS.U16 [R91+UR9+0xba00], R224 ;  /* 0x00ba00e05b007988 */ /* 0x000fe80008000409 */
[----:B------:R0:W-:Y:S04]  /*8a80*/  STS.U16 [R91+UR9+0xbe00], R226 ;  /* 0x00be00e25b007988 */ /* 0x0001e80008000409 */
[----:B0-----:R-:W4:Y:S01]  /*8a90*/  LDL.LU R91, [R1+0x10c] ;  /* 0x00010c00015b7983 */ /* 0x001f220000300800 */
[----:B------:R-:W-:Y:S01]  /*8aa0*/  LOP3.LUT R21, R2, 0x60, RZ, 0x3c, !PT ;  /* 0x0000006002157812 */ /* 0x000fe200078e3cff */
[----:B------:R-:W-:-:S04]  /*8ab0*/  IMAD.WIDE R128, R19, 0x2, R128 ;  /* 0x0000000213807825 */ /* 0x000fc800078e0280 */
[----:B------:R0:W-:Y:S02]  /*8ac0*/  STS.U16 [R21+UR9+0xa300], R22 ;  /* 0x00a3001615007988 */ /* 0x0001e40008000409 */
[----:B0-----:R-:W-:-:S06]  /*8ad0*/  PRMT R22, RZ, 0x7610, R22 ;  /* 0x00007610ff167816 */ /* 0x001fcc0000000016 */
[----:B------:R-:W4:Y:S01]  /*8ae0*/  @!P2 LDG.E.U16 R22, desc[UR20][R128.64] ;  /* 0x000000148016a981 */ /* 0x000f22000c1e1500 */
[C---:B------:R-:W-:Y:S01]  /*8af0*/  IMAD.WIDE R134, R19.reuse, 0x2, R134 ;  /* 0x0000000213867825 */ /* 0x040fe200078e0286 */
[----:B------:R-:W-:Y:S02]  /*8b00*/  PRMT R24, RZ, 0x7610, R24 ;  /* 0x00007610ff187816 */ /* 0x000fe40000000018 */
[----:B------:R0:W-:Y:S01]  /*8b10*/  STS.U16 [R21+UR9+0xa700], R23 ;  /* 0x00a7001715007988 */ /* 0x0001e20008000409 */
[C---:B------:R-:W-:Y:S01]  /*8b20*/  IMAD.WIDE R140, R19.reuse, 0x2, R140 ;  /* 0x00000002138c7825 */ /* 0x040fe200078e028c */
[----:B------:R-:W-:Y:S02]  /*8b30*/  PRMT R26, RZ, 0x7610, R26 ;  /* 0x00007610ff1a7816 */ /* 0x000fe4000000001a */
[----:B------:R1:W-:Y:S01]  /*8b40*/  STS.U16 [R21+UR9+0xab00], R25 ;  /* 0x00ab001915007988 */ /* 0x0003e20008000409 */
[----:B------:R-:W-:Y:S01]  /*8b50*/  IMAD.WIDE R146, R19, 0x2, R146 ;  /* 0x0000000213927825 */ /* 0x000fe200078e0292 */
[----:B0-----:R-:W-:-:S02]  /*8b60*/  PRMT R23, RZ, 0x7610, R23 ;  /* 0x00007610ff177816 */ /* 0x001fc40000000017 */
[----:B------:R0:W-:Y:S01]  /*8b70*/  STS.U16 [R21+UR9+0xaf00], R27 ;  /* 0x00af001b15007988 */ /* 0x0001e20008000409 */
[C---:B------:R-:W-:Y:S01]  /*8b80*/  IMAD.WIDE R152, R19.reuse, 0x2, R152 ;  /* 0x0000000213987825 */ /* 0x040fe200078e0298 */
[----:B-1----:R-:W-:Y:S02]  /*8b90*/  PRMT R25, RZ, 0x7610, R25 ;  /* 0x00007610ff197816 */ /* 0x002fe40000000019 */
[----:B------:R1:W-:Y:S01]  /*8ba0*/  STS.U16 [R21+UR9+0xb300], R29 ;  /* 0x00b3001d15007988 */ /* 0x0003e20008000409 */
[C---:B------:R-:W-:Y:S01]  /*8bb0*/  IMAD.WIDE R158, R19.reuse, 0x2, R158 ;  /* 0x00000002139e7825 */ /* 0x040fe200078e029e */
[----:B------:R-:W-:Y:S02]  /*8bc0*/  PRMT R28, RZ, 0x7610, R28 ;  /* 0x00007610ff1c7816 */ /* 0x000fe4000000001c */
[----:B------:R-:W4:Y:S01]  /*8bd0*/  @!P2 LDG.E.U16 R23, desc[UR20][R134.64] ;  /* 0x000000148617a981 */ /* 0x000f22000c1e1500 */
[----:B0-----:R-:W-:Y:S01]  /*8be0*/  PRMT R27, RZ, 0x7610, R27 ;  /* 0x00007610ff1b7816 */ /* 0x001fe2000000001b */
[----:B------:R-:W-:-:S02]  /*8bf0*/  IMAD.WIDE R164, R19, 0x2, R164 ;  /* 0x0000000213a47825 */ /* 0x000fc400078e02a4 */
[----:B------:R0:W-:Y:S01]  /*8c00*/  STS.U16 [R21+UR9+0xb700], R223 ;  /* 0x00b700df15007988 */ /* 0x0001e20008000409 */
[----:B------:R-:W-:Y:S02]  /*8c10*/  PRMT R222, RZ, 0x7610, R222 ;  /* 0x00007610ffde7816 */ /* 0x000fe400000000de */
[----:B-1----:R-:W-:Y:S01]  /*8c20*/  PRMT R29, RZ, 0x7610, R29 ;  /* 0x00007610ff1d7816 */ /* 0x002fe2000000001d */
[C---:B------:R-:W-:Y:S01]  /*8c30*/  IMAD.WIDE R92, R19.reuse, 0x2, R92 ;  /* 0x00000002135c7825 */ /* 0x040fe200078e025c */
[----:B------:R-:W4:Y:S01]  /*8c40*/  @!P2 LDG.E.U16 R24, desc[UR20][R140.64] ;  /* 0x000000148c18a981 */ /* 0x000f22000c1e1500 */
[----:B------:R-:W-:Y:S02]  /*8c50*/  PRMT R224, RZ, 0x7610, R224 ;  /* 0x00007610ffe07816 */ /* 0x000fe400000000e0 */
[----:B------:R-:W-:Y:S01]  /*8c60*/  IMAD.WIDE R96, R19, 0x2, R96 ;  /* 0x0000000213607825 */ /* 0x000fe200078e0260 */
[----:B------:R-:W4:Y:S01]  /*8c70*/  @!P2 LDG.E.U16 R25, desc[UR20][R146.64] ;  /* 0x000000149219a981 */ /* 0x000f22000c1e1500 */
[----:B0-----:R-:W-:-:S02]  /*8c80*/  PRMT R223, RZ, 0x7610, R223 ;  /* 0x00007610ffdf7816 */ /* 0x001fc400000000df */
[C---:B------:R-:W-:Y:S01]  /*8c90*/  IMAD.WIDE R100, R19.reuse, 0x2, R100 ;  /* 0x0000000213647825 */ /* 0x040fe200078e0264 */
[----:B------:R0:W-:Y:S01]  /*8ca0*/  STS.U16 [R21+UR9+0xbb00], R225 ;  /* 0x00bb00e115007988 */ /* 0x0001e20008000409 */
[----:B------:R-:W-:Y:S02]  /*8cb0*/  PRMT R226, RZ, 0x7610, R226 ;  /* 0x00007610ffe27816 */ /* 0x000fe400000000e2 */
[C---:B------:R-:W-:Y:S01]  /*8cc0*/  IMAD.WIDE R104, R19.reuse, 0x2, R104 ;  /* 0x0000000213687825 */ /* 0x040fe200078e0268 */
[----:B------:R-:W4:Y:S03]  /*8cd0*/  @!P2 LDG.E.U16 R26, desc[UR20][R152.64] ;  /* 0x00000014981aa981 */ /* 0x000f26000c1e1500 */
[----:B------:R-:W-:Y:S01]  /*8ce0*/  IMAD.WIDE R108, R19, 0x2, R108 ;  /* 0x00000002136c7825 */ /* 0x000fe200078e026c */
[----:B------:R-:W4:Y:S01]  /*8cf0*/  @!P2 LDG.E.U16 R27, desc[UR20][R158.64] ;  /* 0x000000149e1ba981 */ /* 0x000f22000c1e1500 */
[----:B0-----:R-:W-:-:S02]  /*8d00*/  PRMT R225, RZ, 0x7610, R225 ;  /* 0x00007610ffe17816 */ /* 0x001fc400000000e1 */
[C---:B------:R-:W-:Y:S01]  /*8d10*/  IMAD.WIDE R112, R19.reuse, 0x2, R112 ;  /* 0x0000000213707825 */ /* 0x040fe200078e0270 */
[----:B------:R0:W-:Y:S04]  /*8d20*/  STS.U16 [R21+UR9+0xbf00], R227 ;  /* 0x00bf00e315007988 */ /* 0x0001e80008000409 */
[----:B------:R-:W4:Y:S01]  /*8d30*/  @!P2 LDG.E.U16 R28, desc[UR20][R164.64] ;  /* 0x00000014a41ca981 */ /* 0x000f22000c1e1500 */
[----:B------:R-:W-:-:S03]  /*8d40*/  IMAD.WIDE R116, R19, 0x2, R116 ;  /* 0x0000000213747825 */ /* 0x000fc600078e0274 */
[----:B--2---:R1:W-:Y:S01]  /*8d50*/  STS.U16 [R2+UR9+0x4000], R228 ;  /* 0x004000e402007988 */ /* 0x0043e20008000409 */
[----:B0-----:R-:W-:-:S03]  /*8d60*/  PRMT R227, RZ, 0x7610, R227 ;  /* 0x00007610ffe37816 */ /* 0x001fc600000000e3 */
[----:B------:R-:W2:Y:S01]  /*8d70*/  @!P2 LDG.E.U16 R29, desc[UR20][R92.64] ;  /* 0x000000145c1da981 */ /* 0x000ea2000c1e1500 */
[----:B------:R-:W-:-:S03]  /*8d80*/  IMAD.WIDE R120, R19, 0x2, R120 ;  /* 0x0000000213787825 */ /* 0x000fc600078e0278 */
[----:B------:R-:W2:Y:S01]  /*8d90*/  @!P2 LDG.E.U16 R222, desc[UR20][R96.64] ;  /* 0x0000001460dea981 */ /* 0x000ea2000c1e1500 */
[----:B-1----:R-:W-:Y:S01]  /*8da0*/  PRMT R228, RZ, 0x7610, R228 ;  /* 0x00007610ffe47816 */ /* 0x002fe200000000e4 */
[C---:B------:R-:W-:Y:S02]  /*8db0*/  IMAD.WIDE R124, R19.reuse, 0x2, R124 ;  /* 0x00000002137c7825 */ /* 0x040fe400078e027c */
[----:B---3--:R0:W-:Y:S04]  /*8dc0*/  STS.U16 [R2+UR9+0x4800], R230 ;  /* 0x004800e602007988 */ /* 0x0081e80008000409 */
[----:B------:R-:W3:Y:S01]  /*8dd0*/  @!P2 LDG.E.U16 R223, desc[UR20][R100.64] ;  /* 0x0000001464dfa981 */ /* 0x000ee2000c1e1500 */
[----:B------:R-:W-:-:S03]  /*8de0*/  IMAD.WIDE R130, R19, 0x2, R130 ;  /* 0x0000000213827825 */ /* 0x000fc600078e0282 */
[----:B------:R-:W3:Y:S01]  /*8df0*/  @!P2 LDG.E.U16 R224, desc[UR20][R104.64] ;  /* 0x0000001468e0a981 */ /* 0x000ee2000c1e1500 */
[----:B0-----:R-:W-:Y:S01]  /*8e00*/  PRMT R230, RZ, 0x7610, R230 ;  /* 0x00007610ffe67816 */ /* 0x001fe200000000e6 */
[C---:B------:R-:W-:Y:S02]  /*8e10*/  IMAD.WIDE R136, R19.reuse, 0x2, R136 ;  /* 0x0000000213887825 */ /* 0x040fe400078e0288 */
[----:B------:R-:W3:Y:S02]  /*8e20*/  @!P2 LDG.E.U16 R225, desc[UR20][R108.64] ;  /* 0x000000146ce1a981 */ /* 0x000ee4000c1e1500 */
[C---:B------:R-:W-:Y:S02]  /*8e30*/  IMAD.WIDE R142, R19.reuse, 0x2, R142 ;  /* 0x00000002138e7825 */ /* 0x040fe400078e028e */
[----:B------:R-:W3:Y:S02]  /*8e40*/  @!P2 LDG.E.U16 R226, desc[UR20][R112.64] ;  /* 0x0000001470e2a981 */ /* 0x000ee4000c1e1500 */
[----:B------:R-:W-:-:S02]  /*8e50*/  IMAD.WIDE R148, R19, 0x2, R148 ;  /* 0x0000000213947825 */ /* 0x000fc400078e0294 */
[----:B----4-:R0:W-:Y:S04]  /*8e60*/  STS.U16 [R2+UR9+0x5800], R234 ;  /* 0x005800ea02007988 */ /* 0x0101e80008000409 */
[----:B------:R-:W4:Y:S01]  /*8e70*/  @!P2 LDG.E.U16 R227, desc[UR20][R116.64] ;  /* 0x0000001474e3a981 */ /* 0x000f22000c1e1500 */
[----:B------:R-:W-:-:S03]  /*8e80*/  IMAD.WIDE R154, R19, 0x2, R154 ;  /* 0x00000002139a7825 */ /* 0x000fc600078e029a */
[----:B------:R-:W4:Y:S01]  /*8e90*/  @!P2 LDG.E.U16 R228, desc[UR20][R120.64] ;  /* 0x0000001478e4a981 */ /* 0x000f22000c1e1500 */
[----:B0-----:R-:W-:Y:S01]  /*8ea0*/  PRMT R234, RZ, 0x7610, R234 ;  /* 0x00007610ffea7816 */ /* 0x001fe200000000ea */
[C---:B------:R-:W-:Y:S02]  /*8eb0*/  IMAD.WIDE R160, R19.reuse, 0x2, R160 ;  /* 0x0000000213a07825 */ /* 0x040fe400078e02a0 */
[----:B------:R0:W-:Y:S02]  /*8ec0*/  STS.U16 [R2+UR9+0x6000], R236 ;  /* 0x006000ec02007988 */ /* 0x0001e40008000409 */
[C---:B------:R-:W-:Y:S02]  /*8ed0*/  IMAD.WIDE R220, R19.reuse, 0x2, R220 ;  /* 0x0000000213dc7825 */ /* 0x040fe400078e02dc */
[----:B------:R-:W4:Y:S02]  /*8ee0*/  @!P2 LDG.E.U16 R230, desc[UR20][R130.64] ;  /* 0x0000001482e6a981 */ /* 0x000f24000c1e1500 */
[----:B------:R-:W-:-:S02]  /*8ef0*/  IMAD.WIDE R94, R19, 0x2, R94 ;  /* 0x00000002135e7825 */ /* 0x000fc400078e025e */
[----:B------:R1:W-:Y:S01]  /*8f00*/  STS.U16 [R2+UR9+0x7000], R240 ;  /* 0x007000f002007988 */ /* 0x0003e20008000409 */
[----:B0-----:R-:W-:Y:S01]  /*8f10*/  PRMT R236, RZ, 0x7610, R236 ;  /* 0x00007610ffec7816 */ /* 0x001fe200000000ec */
[C---:B------:R-:W-:Y:S02]  /*8f20*/  IMAD.WIDE R98, R19.reuse, 0x2, R98 ;  /* 0x0000000213627825 */ /* 0x040fe400078e0262 */
[----:B------:R0:W-:Y:S04]  /*8f30*/  STS.U16 [R2+UR9+0x7400], R241 ;  /* 0x007400f102007988 */ /* 0x0001e80008000409 */
[----:B------:R0:W-:Y:S01]  /*8f40*/  STS.U16 [R2+UR9+0x6800], R238 ;  /* 0x006800ee02007988 */ /* 0x0001e20008000409 */
[----:B------:R-:W-:Y:S01]  /*8f50*/  IMAD.WIDE R102, R19, 0x2, R102 ;  /* 0x0000000213667825 */ /* 0x000fe200078e0266 */
[----:B-1----:R-:W-:-:S02]  /*8f60*/  PRMT R240, RZ, 0x7610, R240 ;  /* 0x00007610fff07816 */ /* 0x002fc400000000f0 */
[----:B------:R-:W4:Y:S01]  /*8f70*/  @!P2 LDG.E.U16 R234, desc[UR20][R154.64] ;  /* 0x000000149aeaa981 */ /* 0x000f22000c1e1500 */
[C---:B------:R-:W-:Y:S01]  /*8f80*/  IMAD.WIDE R106, R19.reuse, 0x2, R106 ;  /* 0x00000002136a7825 */ /* 0x040fe200078e026a */
[----:B0-----:R-:W-:Y:S02]  /*8f90*/  PRMT R241, RZ, 0x7610, R241 ;  /* 0x00007610fff17816 */ /* 0x001fe400000000f1 */
[----:B------:R-:W4:Y:S01]  /*8fa0*/  @!P2 LDG.E.U16 R236, desc[UR20][R220.64] ;  /* 0x00000014dceca981 */ /* 0x000f22000c1e1500 */
[----:B------:R-:W-:Y:S01]  /*8fb0*/  PRMT R238, RZ, 0x7610, R238 ;  /* 0x00007610ffee7816 */ /* 0x000fe200000000ee */
[C---:B------:R-:W-:Y:S02]  /*8fc0*/  IMAD.WIDE R110, R19.reuse, 0x2, R110 ;  /* 0x00000002136e7825 */ /* 0x040fe400078e026e */
[----:B------:R-:W4:Y:S02]  /*8fd0*/  @!P2 LDG.E.U16 R240, desc[UR20][R106.64] ;  /* 0x000000146af0a981 */ /* 0x000f24000c1e1500 */
[----:B------:R-:W-:-:S02]  /*8fe0*/  IMAD.WIDE R114, R19, 0x2, R114 ;  /* 0x0000000213727825 */ /* 0x000fc400078e0272 */
[----:B------:R-:W4:Y:S02]  /*8ff0*/  @!P2 LDG.E.U16 R238, desc[UR20][R98.64] ;  /* 0x0000001462eea981 */ /* 0x000f24000c1e1500 */
[C---:B------:R-:W-:Y:S02]  /*9000*/  IMAD.WIDE R118, R19.reuse, 0x2, R118 ;  /* 0x0000000213767825 */ /* 0x040fe400078e0276 */
[----:B------:R-:W4:Y:S02]  /*9010*/  @!P2 LDG.E.U16 R241, desc[UR20][R110.64] ;  /* 0x000000146ef1a981 */ /* 0x000f24000c1e1500 */
[C---:B------:R-:W-:Y:S02]  /*9020*/  IMAD.WIDE R122, R19.reuse, 0x2, R122 ;  /* 0x00000002137a7825 */ /* 0x040fe400078e027a */
[----:B------:R0:W5:Y:S02]  /*9030*/  LDL.LU R21, [R1+0x108] ;  /* 0x0001080001157983 */ /* 0x0001640000300800 */
[----:B------:R-:W-:-:S04]  /*9040*/  IMAD.WIDE R126, R19, 0x2, R126 ;  /* 0x00000002137e7825 */ /* 0x000fc800078e027e */
[----:B------:R-:W-:Y:S01]  /*9050*/  IMAD.WIDE R132, R19, 0x2, R132 ;  /* 0x0000000213847825 */ /* 0x000fe200078e0284 */
[----:B------:R1:W-:Y:S04]  /*9060*/  STS.U16 [R2+UR9+0x4400], R229 ;  /* 0x004400e502007988 */ /* 0x0003e80008000409 */
[----:B------:R0:W-:Y:S01]  /*9070*/  STS.U16 [R2+UR9+0x4c00], R231 ;  /* 0x004c00e702007988 */ /* 0x0001e20008000409 */
[----:B-1----:R-:W-:-:S03]  /*9080*/  PRMT R229, RZ, 0x7610, R229 ;  /* 0x00007610ffe57816 */ /* 0x002fc600000000e5 */
        /* <DEDUP_REMOVED lines=24> */
[----:B------:R0:W-:Y:S01]  /*9210*/  STS.U16 [R0+UR9+0x4900], R246 ;  /* 0x004900f600007988 */ /* 0x0001e20008000409 */
[----:B------:R-:W-:-:S03]  /*9220*/  IMAD.WIDE R138, R19, 0x2, R138 ;  /* 0x00000002138a7825 */ /* 0x000fc600078e028a */
[----:B------:R-:W4:Y:S01]  /*9230*/  @!P2 LDG.E.U16 R239, desc[UR20][R102.64] ;  /* 0x0000001466efa981 */ /* 0x000f22000c1e1500 */
[----:B-1----:R-:W-:-:S03]  /*9240*/  PRMT R245, RZ, 0x7610, R245 ;  /* 0x00007610fff57816 */ /* 0x002fc600000000f5 */
[----:B------:R1:W-:Y:S01]  /*9250*/  STS.U16 [R0+UR9+0x4d00], R247 ;  /* 0x004d00f700007988 */ /* 0x0003e20008000409 */
[----:B0-----:R-:W-:-:S03]  /*9260*/  PRMT R246, RZ, 0x7610, R246 ;  /* 0x00007610fff67816 */ /* 0x001fc600000000f6 */
[----:B------:R0:W-:Y:S01]  /*9270*/  STS.U16 [R0+UR9+0x5100], R248 ;  /* 0x005100f800007988 */ /* 0x0001e20008000409 */
[----:B------:R-:W-:-:S03]  /*9280*/  IMAD.WIDE R144, R19, 0x2, R144 ;  /* 0x0000000213907825 */ /* 0x000fc600078e0290 */
[----:B------:R0:W-:Y:S01]  /*9290*/  STS.U16 [R0+UR9+0x5500], R249 ;  /* 0x005500f900007988 */ /* 0x0001e20008000409 */
[----:B-1----:R-:W-:-:S03]  /*92a0*/  PRMT R247, RZ, 0x7610, R247 ;  /* 0x00007610fff77816 */ /* 0x002fc600000000f7 */
[----:B------:R-:W4:Y:S01]  /*92b0*/  @!P2 LDG.E.U16 R242, desc[UR20][R114.64] ;  /* 0x0000001472f2a981 */ /* 0x000f22000c1e1500 */
[----:B0-----:R-:W-:Y:S01]  /*92c0*/  PRMT R248, RZ, 0x7610, R248 ;  /* 0x00007610fff87816 */ /* 0x001fe200000000f8 */
[----:B------:R-:W-:Y:S02]  /*92d0*/  IMAD.WIDE R150, R19, 0x2, R150 ;  /* 0x0000000213967825 */ /* 0x000fe400078e0296 */
[----:B------:R0:W-:Y:S01]  /*92e0*/  STS.U16 [R0+UR9+0x5900], R250 ;  /* 0x005900fa00007988 */ /* 0x0001e20008000409 */
[----:B------:R-:W-:-:S03]  /*92f0*/  PRMT R249, RZ, 0x7610, R249 ;  /* 0x00007610fff97816 */ /* 0x000fc600000000f9 */
[----:B------:R-:W4:Y:S01]  /*9300*/  @!P2 LDG.E.U16 R243, desc[UR20][R118.64] ;  /* 0x0000001476f3a981 */ /* 0x000f22000c1e1500 */
[----:B------:R-:W-:-:S03]  /*9310*/  IMAD.WIDE R156, R19, 0x2, R156 ;  /* 0x00000002139c7825 */ /* 0x000fc600078e029c */
[----:B------:R1:W-:Y:S01]  /*9320*/  STS.U16 [R0+UR9+0x5d00], R251 ;  /* 0x005d00fb00007988 */ /* 0x0003e20008000409 */
[----:B0-----:R-:W-:-:S03]  /*9330*/  PRMT R250, RZ, 0x7610, R250 ;  /* 0x00007610fffa7816 */ /* 0x001fc600000000fa */
[----:B------:R-:W4:Y:S01]  /*9340*/  @!P2 LDG.E.U16 R244, desc[UR20][R122.64] ;  /* 0x000000147af4a981 */ /* 0x000f22000c1e1500 */
[----:B------:R-:W-:-:S03]  /*9350*/  IMAD.WIDE R162, R19, 0x2, R162 ;  /* 0x0000000213a27825 */ /* 0x000fc600078e02a2 */
[----:B------:R0:W-:Y:S01]  /*9360*/  STS.U16 [R0+UR9+0x6100], R252 ;  /* 0x006100fc00007988 */ /* 0x0001e20008000409 */
[----:B-1----:R-:W-:-:S03]  /*9370*/  PRMT R251, RZ, 0x7610, R251 ;  /* 0x00007610fffb7816 */ /* 0x002fc600000000fb */
[----:B------:R-:W4:Y:S01]  /*9380*/  @!P2 LDG.E.U16 R245, desc[UR20][R126.64] ;  /* 0x000000147ef5a981 */ /* 0x000f22000c1e1500 */
[----:B------:R-:W-:-:S03]  /*9390*/  IMAD.WIDE R90, R19, 0x2, R90 ;  /* 0x00000002135a7825 */ /* 0x000fc600078e025a */
[----:B------:R-:W4:Y:S01]  /*93a0*/  @!P2 LDG.E.U16 R246, desc[UR20][R132.64] ;  /* 0x0000001484f6a981 */ /* 0x000f22000c1e1500 */
[----:B0-----:R-:W-:-:S03]  /*93b0*/  PRMT R252, RZ, 0x7610, R252 ;  /* 0x00007610fffc7816 */ /* 0x001fc600000000fc */
[----:B------:R-:W4:Y:S04]  /*93c0*/  @!P2 LDG.E.U16 R247, desc[UR20][R138.64] ;  /* 0x000000148af7a981 */ /* 0x000f28000c1e1500 */
[----:B------:R-:W4:Y:S04]  /*93d0*/  @!P2 LDG.E.U16 R248, desc[UR20][R144.64] ;  /* 0x0000001490f8a981 */ /* 0x000f28000c1e1500 */
[----:B------:R-:W4:Y:S04]  /*93e0*/  @!P2 LDG.E.U16 R249, desc[UR20][R150.64] ;  /* 0x0000001496f9a981 */ /* 0x000f28000c1e1500 */
[----:B------:R-:W4:Y:S04]  /*93f0*/  @!P2 LDG.E.U16 R250, desc[UR20][R156.64] ;  /* 0x000000149cfaa981 */ /* 0x000f28000c1e1500 */
[----:B------:R-:W4:Y:S04]  /*9400*/  @!P2 LDG.E.U16 R251, desc[UR20][R162.64] ;  /* 0x00000014a2fba981 */ /* 0x000f28000c1e1500 */
[----:B------:R-:W4:Y:S04]  /*9410*/  @!P2 LDG.E.U16 R252, desc[UR20][R90.64] ;  /* 0x000000145afca981 */ /* 0x000f28000c1e1500 */
[----:B------:R0:W-:Y:S04]  /*9420*/  STS.U16 [R0+UR9+0x6500], R22 ;  /* 0x0065001600007988 */ /* 0x0001e80008000409 */
[----:B0-----:R0:W5:Y:S01]  /*9430*/  LDL.LU R0, [R1+0x104] ;  /* 0x0001040001007983 */ /* 0x0011620000300800 */
[----:B------:R-:W-:-:S05]  /*9440*/  LOP3.LUT R22, R2, 0x20, RZ, 0x3c, !PT ;  /* 0x0000002002167812 */ /* 0x000fca00078e3cff */
[----:B------:R1:W-:Y:S04]  /*9450*/  STS.U16 [R22+UR9+0x6900], R23 ;  /* 0x0069001716007988 */ /* 0x0003e80008000409 */
[----:B------:R-:W-:Y:S04]  /*9460*/  STS.U16 [R22+UR9+0x6d00], R24 ;  /* 0x006d001816007988 */ /* 0x000fe80008000409 */
[----:B------:R-:W-:Y:S01]  /*9470*/  STS.U16 [R22+UR9+0x7100], R25 ;  /* 0x0071001916007988 */ /* 0x000fe20008000409 */
[----:B-1----:R-:W-:-:S03]  /*9480*/  LOP3.LUT R23, R2, 0x40, RZ, 0x3c, !PT ;  /* 0x0000004002177812 */ /* 0x002fc600078e3cff */
[----:B------:R-:W-:Y:S04]  /*9490*/  STS.U16 [R22+UR9+0x7500], R26 ;  /* 0x0075001a16007988 */ /* 0x000fe80008000409 */
[----:B------:R-:W-:Y:S04]  /*94a0*/  STS.U16 [R22+UR9+0x7900], R27 ;  /* 0x0079001b16007988 */ /* 0x000fe80008000409 */
[----:B------:R1:W-:Y:S04]  /*94b0*/  STS.U16 [R22+UR9+0x7d00], R28 ;  /* 0x007d001c16007988 */ /* 0x0003e80008000409 */
[----:B--2---:R0:W-:Y:S04]  /*94c0*/  STS.U16 [R23+UR9+0x4200], R29 ;  /* 0x0042001d17007988 */ /* 0x0041e80008000409 */
[----:B------:R0:W-:Y:S04]  /*94d0*/  STS.U16 [R23+UR9+0x4600], R222 ;  /* 0x004600de17007988 */ /* 0x0001e80008000409 */
[----:B---3--:R0:W-:Y:S04]  /*94e0*/  STS.U16 [R23+UR9+0x4a00], R223 ;  /* 0x004a00df17007988 */ /* 0x0081e80008000409 */
[----:B------:R0:W-:Y:S04]  /*94f0*/  STS.U16 [R23+UR9+0x4e00], R224 ;  /* 0x004e00e017007988 */ /* 0x0001e80008000409 */
[----:B------:R0:W-:Y:S04]  /*9500*/  STS.U16 [R23+UR9+0x5200], R225 ;  /* 0x005200e117007988 */ /* 0x0001e80008000409 */
[----:B------:R0:W-:Y:S01]  /*9510*/  STS.U16 [R23+UR9+0x5600], R226 ;  /* 0x005600e217007988 */ /* 0x0001e20008000409 */
[----:B-1----:R-:W-:-:S03]  /*9520*/  LOP3.LUT R22, R2, 0x60, RZ, 0x3c, !PT ;  /* 0x0000006002167812 */ /* 0x002fc600078e3cff */
[----:B----4-:R0:W-:Y:S04]  /*9530*/  STS.U16 [R23+UR9+0x5a00], R227 ;  /* 0x005a00e317007988 */ /* 0x0101e80008000409 */
[----:B------:R0:W-:Y:S01]  /*9540*/  STS.U16 [R23+UR9+0x5e00], R228 ;  /* 0x005e00e417007988 */ /* 0x0001e20008000409 */
[----:B------:R-:W-:-:S04]  /*9550*/  ULEA UR11, UR18, UR9, 0x3 ;  /* 0x00000009120b7291 */ /* 0x000fc8000f8e18ff */
[----:B------:R-:W-:Y:S01]  /*9560*/  UIADD3 UR11, UPT, UPT, UR11, 0xc000, URZ ;  /* 0x0000c0000b0b7890 */ /* 0x000fe2000fffe0ff */
[----:B------:R0:W-:Y:S04]  /*9570*/  STS.U16 [R23+UR9+0x6200], R229 ;  /* 0x006200e517007988 */ /* 0x0001e80008000409 */
        /* <DEDUP_REMOVED lines=22> */
[----:B------:R0:W-:Y:S01]  /*96e0*/  STS.U16 [R22+UR9+0x7f00], R252 ;  /* 0x007f00fc16007988 */ /* 0x0001e20008000409 */
[----:B------:R1:W-:Y:S06]  /*96f0*/  MEMBAR.ALL.CTA ;  /* 0x0000000000007992 */ /* 0x0003ec0000008000 */
[----:B-1----:R-:W1:Y:S02]  /*9700*/  FENCE.VIEW.ASYNC.S ;  /* 0x00000000000073c6 */ /* 0x002e640000000000 */
[----:B-1----:R-:W-:Y:S06]  /*9710*/  BAR.SYNC.DEFER_BLOCKING 0x0 ;  /* 0x0000000000007b1d */ /* 0x002fec0000010000 */
[----:B------:R-:W-:Y:S05]  /*9720*/  @P0 BRA `(.L_x_9) ;  /* 0x00000000004c0947 */ /* 0x000fea0003800000 */
[----:B------:R-:W-:Y:S01]  /*9730*/  UMOV UR13, 0x40004040 ;  /* 0x40004040000d7882 */ /* 0x000fe20000000000 */
        /* <DEDUP_REMOVED lines=9> */
[----:B------:R1:W-:Y:S01]  /*97d0*/  UTCHMMA gdesc[UR12], gdesc[UR14], tmem[UR8], tmem[UR16], idesc[UR17], UPT ;  /* 0x00ff100e0c0075ea */ /* 0x0003e2000b800008 */
        /* <DEDUP_REMOVED lines=8> */
.L_x_9:
[----:B------:R-:W-:Y:S01]  /*9860*/  UIADD3 UR18, UPT, UPT, UR18, 0x1, URZ ;  /* 0x0000000112127890 */ /* 0x000fe2000fffe0ff */
[----:B-----5:R-:W-:Y:S01]  /*9870*/  VIADD R21, R21, 0xffffffff ;  /* 0xffffffff15157836 */ /* 0x020fe20000000000 */
[----:B------:R-:W-:Y:S02]  /*9880*/  UIADD3 UR19, UPT, UPT, UR19, -0x40, URZ ;  /* 0xffffffc013137890 */ /* 0x000fe4000fffe0ff */
[----:B------:R-:W-:Y:S02]  /*9890*/  UISETP.GT.AND UP1, UPT, UR18, 0x1, UPT ;  /* 0x000000011200788c */ /* 0x000fe4000bf24270 */
[----:B------:R-:W-:Y:S02]  /*98a0*/  ISETP.NE.U32.AND P2, PT, R21, RZ, PT ;  /* 0x000000ff1500720c */ /* 0x000fe40003f45070 */
[----:B-1----:R-:W-:Y:S02]  /*98b0*/  USEL UR4, URZ, 0x1, !UP1 ;  /* 0x00000001ff047887 */ /* 0x002fe4000c800000 */
[----:B------:R-:W-:-:S02]  /*98c0*/  USEL UR18, UR18, URZ, !UP1 ;  /* 0x000000ff12127287 */ /* 0x000fc4000c800000 */
[----:B------:R-:W-:-:S03]  /*98d0*/  ULOP3.LUT UR6, UR5, UR4, URZ, 0x3c, !UPT ;  /* 0x0000000405067292 */ /* 0x000fc6000f8e3cff */
[----:B------:R-:W-:-:S04]  /*98e0*/  UMOV UR4, UR5 ;  /* 0x0000000500047c82 */ /* 0x000fc80008000000 */
[----:B------:R-:W-:Y:S01]  /*98f0*/  UMOV UR5, UR6 ;  /* 0x0000000600057c82 */ /* 0x000fe20008000000 */
[----:B------:R-:W-:Y:S05]  /*9900*/  @P2 BRA `(.L_x_10) ;  /* 0xffffffdc00cc2947 */ /* 0x000fea000383ffff */
.L_x_7:
[----:B------:R-:W2:Y:S01]  /*9910*/  LDL.LU R24, [R1] ;  /* 0x0000000001187983 */ /* 0x000ea20000300800 */
[----:B------:R-:W1:Y:S01]  /*9920*/  LDCU.128 UR12, c[0x0][0x390] ;  /* 0x00007200ff0c77ac */ /* 0x000e620008000c00 */
[----:B------:R-:W3:Y:S02]  /*9930*/  LDC R79, c[0x0][0x3b8] ;  /* 0x0000ee00ff4f7b82 */ /* 0x000ee40000000800 */
[----:B0-----:R-:W1:Y:S01]  /*9940*/  LDL R23, [R1+0x84] ;  /* 0x0000840001177983 */ /* 0x001e620000100800 */
[----:B------:R-:W0:Y:S01]  /*9950*/  LDCU UR5, c[0x0][0x3b4] ;  /* 0x00007680ff0577ac */ /* 0x000e220008000800 */
[----:B------:R-:W4:Y:S02]  /*9960*/  S2R R22, SR_TID.X ;  /* 0x0000000000167919 */ /* 0x000f240000002100 */
[C---:B----4-:R-:W-:Y:S02]  /*9970*/  IMAD.SHL.U32 R2, R22.reuse, 0x80, RZ ;  /* 0x0000008016027824 */ /* 0x050fe400078e00ff */
[----:B------:R-:W-:-:S03]  /*9980*/  IMAD.SHL.U32 R80, R22, 0x10, RZ ;  /* 0x0000001016507824 */ /* 0x000fc600078e00ff */
[----:B------:R-:W-:Y:S02]  /*9990*/  LOP3.LUT R68, R2, 0x800, RZ, 0xc0, !PT ;  /* 0x0000080002447812 */ /* 0x000fe400078ec0ff */
[----:B------:R-:W-:Y:S02]  /*99a0*/  LOP3.LUT R3, R80, 0xf0, RZ, 0xc0, !PT ;  /* 0x000000f050037812 */ /* 0x000fe400078ec0ff */
[----:B--2---:R-:W-:Y:S02]  /*99b0*/  ISETP.GE.AND P2, PT, R24, 0x40, PT ;  /* 0x000000401800780c */ /* 0x004fe40003f46270 */
[----:B-1----:R-:W-:-:S11]  /*99c0*/  ISETP.GE.AND P0, PT, R23, UR14, PT ;  /* 0x0000000e17007c0c */ /* 0x002fd6000bf06270 */
[----:B0--3--:R-:W-:Y:S05]  /*99d0*/  @!P2 BRA `(.L_x_11) ;  /* 0x000000000010a947 */ /* 0x009fea0003800000 */
[----:B------:R-:W-:-:S06]  /*99e0*/  USHF.L.U32 UR4, UR4, 0x1f, URZ ;  /* 0x0000001f04047899 */ /* 0x000fcc00080006ff */
[----:B------:R-:W-:-:S04]  /*99f0*/  IMAD.U32 R2, RZ, RZ, UR4 ;  /* 0x00000004ff027e24 */ /* 0x000fc8000f8e00ff */
[----:B------:R-:W0:Y:S02]  /*9a00*/  SYNCS.PHASECHK.TRANS64.TRYWAIT P2, [UR11], R2 ;  /* 0x00000002ff0075a7 */ /* 0x000e24000804110b */
[----:B0-----:R-:W-:Y:S05]  /*9a10*/  @!P2 BRA `(.L_x_12) ;  /* 0x000000200058a947 */ /* 0x001fea0003800000 */
.L_x_11:
[----:B------:R-:W2:Y:S04]  /*9a20*/  LDL.LU R71, [R1+0x84] ;  /* 0x0000840001477983 */ /* 0x000ea80000300800 */
[----:B------:R-:W3:Y:S04]  /*9a30*/  LDL.LU R74, [R1+0xc8] ;  /* 0x0000c800014a7983 */ /* 0x000ee80000300800 */
[----:B------:R-:W4:Y:S04]  /*9a40*/  LDL.LU R72, [R1+0xc4] ;  /* 0x0000c40001487983 */ /* 0x000f280000300800 */
[----:B------:R-:W5:Y:S04]  /*9a50*/  LDL.LU R69, [R1+0x80] ;  /* 0x0000800001457983 */ /* 0x000f680000300800 */
[----:B------:R-:W5:Y:S04]  /*9a60*/  LDL.LU R70, [R1+0x7c] ;  /* 0x00007c0001467983 */ /* 0x000f680000300800 */
[----:B------:R-:W5:Y:S04]  /*9a70*/  LDL.LU R85, [R1+0x8] ;  /* 0x0000080001557983 */ /* 0x000f680000300800 */
[----:B------:R-:W5:Y:S01]  /*9a80*/  LDL.LU R88, [R1+0x4] ;  /* 0x0000040001587983 */ /* 0x000f620000300800 */
[----:B------:R-:W-:Y:S01]  /*9a90*/  IADD3 R73, PT, PT, R3, UR9, R68 ;  /* 0x0000000903497c10 */ /* 0x000fe2000fffe044 */
[C---:B------:R-:W-:Y:S01]  /*9aa0*/  IMAD R3, R0.reuse, R79, RZ ;  /* 0x0000004f00037224 */ /* 0x040fe200078e02ff */
[----:B------:R-:W-:Y:S01]  /*9ab0*/  ISETP.LT.AND P5, PT, R0, UR15, !P0 ;  /* 0x0000000f00007c0c */ /* 0x000fe2000c7a1270 */
[----:B------:R-:W-:Y:S01]  /*9ac0*/  BAR.SYNC.DEFER_BLOCKING 0x0 ;  /* 0x0000000000007b1d */ /* 0x000fe20000010000 */
[----:B------:R-:W-:-:S05]  /*9ad0*/  LOP3.LUT R80, R80, 0x7f0, RZ, 0xc0, !PT ;  /* 0x000007f050507812 */ /* 0x000fca00078ec0ff */
[----:B------:R-:W5:Y:S04]  /*9ae0*/  LDL.LU R87, [R1+0x78] ;  /* 0x0000780001577983 */ /* 0x000f680000300800 */
[----:B------:R-:W5:Y:S01]  /*9af0*/  LDL.LU R86, [R1+0x74] ;  /* 0x0000740001567983 */ /* 0x000f620000300800 */
[----:B------:R-:W0:Y:S02]  /*9b00*/  @!P1 SYNCS.CCTL.IV [UR9+0xc000] ;  /* 0x00c00000ff0099b1 */ /* 0x000e240008000009 */
[----:B0-----:R-:W-:Y:S06]  /*9b10*/  BAR.SYNC.DEFER_BLOCKING 0x0 ;  /* 0x0000000000007b1d */ /* 0x001fec0000010000 */
[----:B------:R-:W-:Y:S01]  /*9b20*/  LDTM.16dp32bit_t0_t15.x64 R4, tmem[UR10] ;  /* 0x0000000a000479ee */ /* 0x000fe20008b00000 */
[----:B------:R-:W0:Y:S01]  /*9b30*/  LDTM.16dp32bit_t16_t31.x64 R4, tmem[UR10+0x40] ;  /* 0x0000400a000479ee */ /* 0x000e220008b20000 */
[----:B------:R-:W1:Y:S01]  /*9b40*/  @!P1 SYNCS.CCTL.IV [UR9+0xc008] ;  /* 0x00c00800ff0099b1 */ /* 0x000e620008000009 */
[----:B------:R-:W-:Y:S01]  /*9b50*/  NOP ;  /* 0x0000000000007918 */ /* 0x000fe20000000000 */
[----:B0-----:R-:W-:-:S02]  /*9b60*/  F2FP.BF16.F32.PACK_AB R4, R6, R4 ;  /* 0x000000040604723e */ /* 0x001fc400000010ff */
[----:B------:R-:W-:Y:S02]  /*9b70*/  F2FP.BF16.F32.PACK_AB R6, R14, R12 ;  /* 0x0000000c0e06723e */ /* 0x000fe400000010ff */
[----:B------:R-:W-:Y:S02]  /*9b80*/  F2FP.BF16.F32.PACK_AB R20, R22, R20 ;  /* 0x000000141614723e */ /* 0x000fe400000010ff */
[----:B------:R-:W-:Y:S02]  /*9b90*/  F2FP.BF16.F32.PACK_AB R22, R30, R28 ;  /* 0x0000001c1e16723e */ /* 0x000fe400000010ff */
[----:B------:R-:W-:Y:S02]  /*9ba0*/  F2FP.BF16.F32.PACK_AB R36, R38, R36 ;  /* 0x000000242624723e */ /* 0x000fe400000010ff */
[----:B------:R-:W-:Y:S02]  /*9bb0*/  F2FP.BF16.F32.PACK_AB R12, R39, R37 ;  /* 0x00000025270c723e */ /* 0x000fe400000010ff */
[----:B------:R-:W-:-:S02]  /*9bc0*/  F2FP.BF16.F32.PACK_AB R37, R42, R40 ;  /* 0x000000282a25723e */ /* 0x000fc400000010ff */
[----:B------:R-:W-:Y:S02]  /*9bd0*/  F2FP.BF16.F32.PACK_AB R38, R46, R44 ;  /* 0x0000002c2e26723e */ /* 0x000fe400000010ff */
[----:B------:R-:W-:Y:S01]  /*9be0*/  F2FP.BF16.F32.PACK_AB R39, R50, R48 ;  /* 0x000000303227723e */ /* 0x000fe200000010ff */
[----:B--2---:R-:W-:Y:S02]  /*9bf0*/  IMAD R2, R71, UR5, RZ ;  /* 0x0000000547027c24 */ /* 0x004fe4000f8e02ff */
[----:B------:R-:W0:Y:S01]  /*9c00*/  S2R R71, SR_TID.X ;  /* 0x0000000000477919 */ /* 0x000e220000002100 */
[----:B---3--:R-:W-:Y:S02]  /*9c10*/  ISETP.LT.AND P4, PT, R74, UR15, !P0 ;  /* 0x0000000f4a007c0c */ /* 0x008fe4000c781270 */
[----:B------:R-:W-:Y:S02]  /*9c20*/  LEA R78, P6, R2, UR12, 0x1 ;  /* 0x0000000c024e7c11 */ /* 0x000fe4000f8c08ff */
[----:B----4-:R-:W-:-:S02]  /*9c30*/  ISETP.LT.AND P2, PT, R72, UR15, !P0 ;  /* 0x0000000f48007c0c */ /* 0x010fc4000c741270 */
[----:B------:R-:W-:Y:S02]  /*9c40*/  LEA.HI.X.SX32 R0, R2, UR13, 0x1, P6 ;  /* 0x0000000d02007c11 */ /* 0x000fe4000b0f0eff */
[C---:B-----5:R-:W-:Y:S01]  /*9c50*/  ISETP.LT.AND P3, PT, R69.reuse, UR15, !P0 ;  /* 0x0000000f45007c0c */ /* 0x060fe2000c761270 */
[----:B------:R-:W-:Y:S01]  /*9c60*/  IMAD R69, R69, R79, RZ ;  /* 0x0000004f45457224 */ /* 0x000fe200078e02ff */
[----:B------:R-:W-:-:S04]  /*9c70*/  LEA R2, P1, R3, R78, 0x1 ;  /* 0x0000004e03027211 */ /* 0x000fc800078208ff */
[----:B------:R-:W-:Y:S02]  /*9c80*/  LEA R72, P6, R69, R78, 0x1 ;  /* 0x0000004e45487211 */ /* 0x000fe400078c08ff */
[----:B------:R-:W-:Y:S01]  /*9c90*/  LEA.HI.X.SX32 R3, R3, R0, 0x1, P1 ;  /* 0x0000000003037211 */ /* 0x000fe200008f0eff */
[-C--:B------:R-:W-:Y:S01]  /*9ca0*/  IMAD R77, R85, R79.reuse, RZ ;  /* 0x0000004f554d7224 */ /* 0x080fe200078e02ff */
[----:B------:R-:W-:Y:S01]  /*9cb0*/  ISETP.LT.AND P1, PT, R70, UR15, !P0 ;  /* 0x0000000f46007c0c */ /* 0x000fe2000c721270 */
[-C--:B------:R-:W-:Y:S02]  /*9cc0*/  IMAD R81, R88, R79.reuse, RZ ;  /* 0x0000004f58517224 */ /* 0x080fe400078e02ff */
[----:B0-----:R-:W-:Y:S02]  /*9cd0*/  IMAD.SHL.U32 R68, R71, 0x8, RZ ;  /* 0x0000000847447824 */ /* 0x001fe400078e00ff */
[----:B------:R-:W-:Y:S01]  /*9ce0*/  IMAD R71, R70, R79, RZ ;  /* 0x0000004f46477224 */ /* 0x000fe200078e02ff */
[----:B------:R-:W-:-:S02]  /*9cf0*/  F2FP.BF16.F32.PACK_AB R70, R15, R13 ;  /* 0x0000000d0f46723e */ /* 0x000fc400000010ff */
[----:B------:R-:W-:-:S05]  /*9d00*/  LOP3.LUT R68, R68, 0x300, RZ, 0xc0, !PT ;  /* 0x0000030044447812 */ /* 0x000fca00078ec0ff */
[----:B------:R-:W-:Y:S01]  /*9d10*/  IMAD.IADD R84, R68, 0x1, R73 ;  /* 0x0000000144547824 */ /* 0x000fe200078e0249 */
[----:B------:R-:W-:Y:S02]  /*9d20*/  LEA.HI.X.SX32 R73, R69, R0, 0x1, P6 ;  /* 0x0000000045497211 */ /* 0x000fe400030f0eff */
[----:B------:R-:W-:Y:S02]  /*9d30*/  LEA R74, P6, R71, R78, 0x1 ;  /* 0x0000004e474a7211 */ /* 0x000fe400078c08ff */
[----:B------:R-:W-:Y:S02]  /*9d40*/  F2FP.BF16.F32.PACK_AB R68, R7, R5 ;  /* 0x000000050744723e */ /* 0x000fe400000010ff */
[----:B------:R-:W-:Y:S02]  /*9d50*/  LEA.HI.X.SX32 R75, R71, R0, 0x1, P6 ;  /* 0x00000000474b7211 */ /* 0x000fe400030f0eff */
[----:B------:R-:W-:Y:S02]  /*9d60*/  F2FP.BF16.F32.PACK_AB R5, R10, R8 ;  /* 0x000000080a05723e */ /* 0x000fe400000010ff */
[----:B------:R-:W-:-:S02]  /*9d70*/  F2FP.BF16.F32.PACK_AB R69, R11, R9 ;  /* 0x000000090b45723e */ /* 0x000fc400000010ff */
[----:B------:R-:W-:Y:S02]  /*9d80*/  F2FP.BF16.F32.PACK_AB R7, R18, R16 ;  /* 0x000000101207723e */ /* 0x000fe400000010ff */
[----:B------:R-:W-:Y:S02]  /*9d90*/  F2FP.BF16.F32.PACK_AB R71, R19, R17 ;  /* 0x000000111347723e */ /* 0x000fe400000010ff */
[----:B------:R-:W-:Y:S01]  /*9da0*/  LEA R76, P6, R77, R78, 0x1 ;  /* 0x0000004e4d4c7211 */ /* 0x000fe200078c08ff */
[----:B-1----:R-:W-:Y:S01]  /*9db0*/  STS.128 [R84], R4 ;  /* 0x0000000454007388 */ /* 0x002fe20000000c00 */
[----:B------:R-:W-:-:S03]  /*9dc0*/  F2FP.BF16.F32.PACK_AB R8, R23, R21 ;  /* 0x000000151708723e */ /* 0x000fc600000010ff */
[----:B------:R-:W-:Y:S01]  /*9dd0*/  STS.128 [R84+0x400], R68 ;  /* 0x0004004454007388 */ /* 0x000fe20000000c00 */
[----:B------:R-:W-:Y:S02]  /*9de0*/  F2FP.BF16.F32.PACK_AB R9, R27, R25 ;  /* 0x000000191b09723e */ /* 0x000fe400000010ff */
[----:B------:R-:W-:Y:S01]  /*9df0*/  F2FP.BF16.F32.PACK_AB R10, R31, R29 ;  /* 0x0000001d1f0a723e */ /* 0x000fe200000010ff */
[----:B------:R-:W-:Y:S01]  /*9e00*/  BAR.SYNC.DEFER_BLOCKING 0x0 ;  /* 0x0000000000007b1d */ /* 0x000fe20000010000 */
[----:B------:R-:W-:Y:S02]  /*9e10*/  F2FP.BF16.F32.PACK_AB R21, R26, R24 ;  /* 0x000000181a15723e */ /* 0x000fe400000010ff */
[----:B------:R-:W-:Y:S02]  /*9e20*/  F2FP.BF16.F32.PACK_AB R23, R34, R32 ;  /* 0x000000202217723e */ /* 0x000fe400000010ff */
[----:B------:R-:W-:Y:S02]  /*9e30*/  F2FP.BF16.F32.PACK_AB R11, R35, R33 ;  /* 0x00000021230b723e */ /* 0x000fe400000010ff */
[----:B------:R-:W-:-:S02]  /*9e40*/  LEA.HI.X.SX32 R77, R77, R0, 0x1, P6 ;  /* 0x000000004d4d7211 */ /* 0x000fc400030f0eff */
[----:B------:R-:W-:-:S04]  /*9e50*/  LEA R82, P6, R81, R78, 0x1 ;  /* 0x0000004e51527211 */ /* 0x000fc800078c08ff */
[----:B------:R-:W-:Y:S02]  /*9e60*/  LEA.HI.X.SX32 R83, R81, R0, 0x1, P6 ;  /* 0x0000000051537211 */ /* 0x000fe400030f0eff */
[----:B------:R-:W-:Y:S02]  /*9e70*/  ISETP.LT.AND P6, PT, R85, UR15, !P0 ;  /* 0x0000000f55007c0c */ /* 0x000fe4000c7c1270 */
[----:B------:R-:W2:Y:S04]  /*9e80*/  LDL.LU R85, [R1+0x70] ;  /* 0x0000700001557983 */ /* 0x000ea80000300800 */
[----:B------:R-:W3:Y:S04]  /*9e90*/  LDL.LU R81, [R1+0x6c] ;  /* 0x00006c0001517983 */ /* 0x000ee80000300800 */
[----:B------:R-:W0:Y:S04]  /*9ea0*/  LDS.128 R4, [R80+UR9] ;  /* 0x0000000950047984 */ /* 0x000e280008000c00 */
[----:B------:R-:W-:Y:S01]  /*9eb0*/  LDS.128 R24, [R80+UR9+0x800] ;  /* 0x0008000950187984 */ /* 0x000fe20008000c00 */
[----:B------:R-:W-:Y:S06]  /*9ec0*/  BAR.SYNC.DEFER_BLOCKING 0x0 ;  /* 0x0000000000007b1d */ /* 0x000fec0000010000 */
[----:B------:R-:W4:Y:S04]  /*9ed0*/  LDL.LU R35, [R1+0x68] ;  /* 0x0000680001237983 */ /* 0x000f280000300800 */
[----:B------:R-:W-:Y:S04]  /*9ee0*/  STS.128 [R84], R20 ;  /* 0x0000001454007388 */ /* 0x000fe80000000c00 */
[----:B------:R-:W-:Y:S01]  /*9ef0*/  STS.128 [R84+0x400], R8 ;  /* 0x0004000854007388 */ /* 0x000fe20000000c00 */
[----:B------:R-:W-:Y:S06]  /*9f00*/  BAR.SYNC.DEFER_BLOCKING 0x0 ;  /* 0x0000000000007b1d */ /* 0x000fec0000010000 */
[----:B------:R-:W1:Y:S04]  /*9f10*/  LDS.128 R20, [R80+UR9] ;  /* 0x0000000950147984 */ /* 0x000e680008000c00 */
[----:B------:R-:W-:Y:S01]  /*9f20*/  LDS.128 R8, [R80+UR9+0x800] ;  /* 0x0008000950087984 */ /* 0x000fe20008000c00 */
[----:B------:R-:W-:Y:S01]  /*9f30*/  BAR.SYNC.DEFER_BLOCKING 0x0 ;  /* 0x0000000000007b1d */ /* 0x000fe20000010000 */
[----:B------:R-:W-:-:S05]  /*9f40*/  F2FP.BF16.F32.PACK_AB R13, R43, R41 ;  /* 0x000000292b0d723e */ /* 0x000fca00000010ff */
[----:B------:R5:W-:Y:S04]  /*9f50*/  STS.128 [R84], R36 ;  /* 0x0000002454007388 */ /* 0x000be80000000c00 */
[----:B-----5:R-:W5:Y:S04]  /*9f60*/  LDL.LU R36, [R1+0x64] ;  /* 0x0000640001247983 */ /* 0x020f680000300800 */
[----:B------:R-:W5:Y:S04]  /*9f70*/  LDL.LU R41, [R1+0x60] ;  /* 0x0000600001297983 */ /* 0x000f680000300800 */
[----:B------:R-:W5:Y:S01]  /*9f80*/  LDL.LU R34, [R1+0x5c] ;  /* 0x00005c0001227983 */ /* 0x000f620000300800 */
[----:B------:R-:W-:-:S02]  /*9f90*/  F2FP.BF16.F32.PACK_AB R14, R47, R45 ;  /* 0x0000002d2f0e723e */ /* 0x000fc400000010ff */
[----:B------:R-:W-:Y:S02]  /*9fa0*/  F2FP.BF16.F32.PACK_AB R15, R51, R49 ;  /* 0x00000031330f723e */ /* 0x000fe400000010ff */
[----:B------:R-:W-:Y:S02]  /*9fb0*/  F2FP.BF16.F32.PACK_AB R52, R54, R52 ;  /* 0x000000343634723e */ /* 0x000fe400000010ff */
[----:B------:R-:W-:Y:S01]  /*9fc0*/  F2FP.BF16.F32.PACK_AB R16, R55, R53 ;  /* 0x000000353710723e */ /* 0x000fe200000010ff */
[----:B------:R-:W-:Y:S01]  /*9fd0*/  STS.128 [R84+0x400], R12 ;  /* 0x0004000c54007388 */ /* 0x000fe20000000c00 */
[----:B------:R-:W-:Y:S01]  /*9fe0*/  BAR.SYNC.DEFER_BLOCKING 0x0 ;  /* 0x0000000000007b1d */ /* 0x000fe20000010000 */
[----:B------:R-:W-:Y:S02]  /*9ff0*/  F2FP.BF16.F32.PACK_AB R53, R58, R56 ;  /* 0x000000383a35723e */ /* 0x000fe400000010ff */
[----:B------:R-:W-:Y:S02]  /*a000*/  F2FP.BF16.F32.PACK_AB R17, R59, R57 ;  /* 0x000000393b11723e */ /* 0x000fe400000010ff */
[----:B------:R-:W-:-:S02]  /*a010*/  F2FP.BF16.F32.PACK_AB R18, R63, R61 ;  /* 0x0000003d3f12723e */ /* 0x000fc400000010ff */
[----:B------:R-:W-:Y:S01]  /*a020*/  F2FP.BF16.F32.PACK_AB R19, R67, R65 ;  /* 0x000000414313723e */ /* 0x000fe200000010ff */
[----:B------:R-:W-:Y:S01]  /*a030*/  IMAD R33, R87, R79, RZ ;  /* 0x0000004f57217224 */ /* 0x000fe200078e02ff */
[----:B0-----:R-:W-:Y:S01]  /*a040*/  PRMT R32, R4, 0x7632, R32 ;  /* 0x0000763204207816 */ /* 0x001fe20000000020 */
[----:B------:R-:W5:Y:S04]  /*a050*/  LDL.LU R40, [R1+0x58] ;  /* 0x0000580001287983 */ /* 0x000f680000300800 */
[----:B------:R-:W0:Y:S04]  /*a060*/  LDS.128 R12, [R80+UR9] ;  /* 0x00000009500c7984 */ /* 0x000e280008000c00 */
[----:B------:R-:W-:Y:S01]  /*a070*/  LDS.128 R28, [R80+UR9+0x800] ;  /* 0x00080009501c7984 */ /* 0x000fe20008000c00 */
[----:B------:R-:W-:Y:S01]  /*a080*/  BAR.SYNC.DEFER_BLOCKING 0x0 ;  /* 0x0000000000007b1d */ /* 0x000fe20000010000 */
[----:B------:R-:W-:-:S02]  /*a090*/  F2FP.BF16.F32.PACK_AB R54, R62, R60 ;  /* 0x0000003c3e36723e */ /* 0x000fc400000010ff */
[----:B------:R-:W-:-:S05]  /*a0a0*/  F2FP.BF16.F32.PACK_AB R55, R66, R64 ;  /* 0x000000404237723e */ /* 0x000fca00000010ff */
[----:B------:R-:W-:Y:S04]  /*a0b0*/  STS.128 [R84], R52 ;  /* 0x0000003454007388 */ /* 0x000fe80000000c00 */
[----:B------:R1:W-:Y:S01]  /*a0c0*/  STS.128 [R84+0x400], R16 ;  /* 0x0004001054007388 */ /* 0x0003e20000000c00 */
[----:B------:R-:W-:Y:S01]  /*a0d0*/  BAR.SYNC.DEFER_BLOCKING 0x0 ;  /* 0x0000000000007b1d */ /* 0x000fe20000010000 */
[----:B------:R-:W-:Y:S01]  /*a0e0*/  PRMT R38, R5, 0x7632, R38 ;  /* 0x0000763205267816 */ /* 0x000fe20000000026 */
[----:B-1----:R-:W-:-:S04]  /*a0f0*/  IMAD R19, R86, R79, RZ ;  /* 0x0000004f56137224 */ /* 0x002fc800078e02ff */
[----:B------:R1:W-:Y:S01]  /*a100*/  @P5 STG.E.U16 desc[UR20][R2.64], R4 ;  /* 0x0000000402005986 */ /* 0x0003e2000c101514 */
[----:B------:R-:W-:-:S03]  /*a110*/  ISETP.LT.AND P5, PT, R88, UR15, !P0 ;  /* 0x0000000f58007c0c */ /* 0x000fc6000c7a1270 */
[----:B------:R0:W-:Y:S01]  /*a120*/  @P3 STG.E.U16 desc[UR20][R72.64], R32 ;  /* 0x0000002048003986 */ /* 0x0001e2000c101514 */
[----:B------:R-:W-:-:S03]  /*a130*/  ISETP.LT.AND P3, PT, R87, UR15, !P0 ;  /* 0x0000000f57007c0c */ /* 0x000fc6000c761270 */
[----:B------:R-:W-:Y:S01]  /*a140*/  @P1 STG.E.U16 desc[UR20][R74.64], R5 ;  /* 0x000000054a001986 */ /* 0x000fe2000c101514 */
[----:B------:R-:W-:-:S03]  /*a150*/  ISETP.LT.AND P1, PT, R86, UR15, !P0 ;  /* 0x0000000f56007c0c */ /* 0x000fc6000c721270 */
[----:B------:R0:W-:Y:S01]  /*a160*/  @P6 STG.E.U16 desc[UR20][R76.64], R38 ;  /* 0x000000264c006986 */ /* 0x0001e2000c101514 */
[----:B------:R-:W-:-:S04]  /*a170*/  LEA R16, P6, R33, R78, 0x1 ;  /* 0x0000004e21107211 */ /* 0x000fc800078c08ff */
[----:B------:R-:W-:Y:S02]  /*a180*/  LEA.HI.X.SX32 R17, R33, R0, 0x1, P6 ;  /* 0x0000000021117211 */ /* 0x000fe400030f0eff */
[C---:B-1----:R-:W-:Y:S02]  /*a190*/  LEA R2, P6, R19.reuse, R78, 0x1 ;  /* 0x0000004e13027211 */ /* 0x042fe400078c08ff */
[----:B0-----:R-:W-:Y:S02]  /*a1a0*/  PRMT R32, R6, 0x7632, R32 ;  /* 0x0000763206207816 */ /* 0x001fe40000000020 */
[----:B------:R-:W-:Y:S01]  /*a1b0*/  LEA.HI.X.SX32 R3, R19, R0, 0x1, P6 ;  /* 0x0000000013037211 */ /* 0x000fe200030f0eff */
[----:B------:R-:W5:Y:S04]  /*a1c0*/  LDL.LU R38, [R1+0x54] ;  /* 0x0000540001267983 */ /* 0x000f680000300800 */
[----:B------:R-:W-:Y:S04]  /*a1d0*/  @P5 STG.E.U16 desc[UR20][R82.64], R6 ;  /* 0x0000000652005986 */ /* 0x000fe8000c101514 */
[----:B------:R-:W-:Y:S04]  /*a1e0*/  @P3 STG.E.U16 desc[UR20][R16.64], R32 ;  /* 0x0000002010003986 */ /* 0x000fe8000c101514 */
[----:B------:R0:W-:Y:S04]  /*a1f0*/  @P1 STG.E.U16 desc[UR20][R2.64], R7 ;  /* 0x0000000702001986 */ /* 0x0001e8000c101514 */
[----:B------:R-:W5:Y:S01]  /*a200*/  LDL.LU R37, [R1+0x50] ;  /* 0x0000500001257983 */ /* 0x000f620000300800 */
[----:B0-----:R-:W-:Y:S01]  /*a210*/  PRMT R3, R7, 0x7632, R3 ;  /* 0x0000763207037816 */ /* 0x001fe20000000003 */
[----:B--2---:R-:W-:-:S02]  /*a220*/  IMAD R33, R85, R79, RZ ;  /* 0x0000004f55217224 */ /* 0x004fc400078e02ff */
[----:B---3--:R-:W-:-:S03]  /*a230*/  IMAD R19, R81, R79, RZ ;  /* 0x0000004f51137224 */ /* 0x008fc600078e02ff */
[-C--:B------:R-:W-:Y:S02]  /*a240*/  LEA R4, P6, R33, R78.reuse, 0x1 ;  /* 0x0000004e21047211 */ /* 0x080fe400078c08ff */
[----:B------:R-:W-:Y:S02]  /*a250*/  LEA R18, P1, R19, R78, 0x1 ;  /* 0x0000004e13127211 */ /* 0x000fe400078208ff */
[-C--:B------:R-:W-:Y:S02]  /*a260*/  LEA.HI.X.SX32 R5, R33, R0.reuse, 0x1, P6 ;  /* 0x0000000021057211 */ /* 0x080fe400030f0eff */
[----:B------:R-:W-:Y:S02]  /*a270*/  LEA.HI.X.SX32 R19, R19, R0, 0x1, P1 ;  /* 0x0000000013137211 */ /* 0x000fe400008f0eff */
[----:B------:R-:W-:Y:S02]  /*a280*/  ISETP.LT.AND P5, PT, R85, UR15, !P0 ;  /* 0x0000000f55007c0c */ /* 0x000fe4000c7a1270 */
[----:B------:R-:W-:-:S02]  /*a290*/  ISETP.LT.AND P3, PT, R81, UR15, !P0 ;  /* 0x0000000f51007c0c */ /* 0x000fc4000c761270 */
[C---:B----4-:R-:W-:Y:S01]  /*a2a0*/  ISETP.LT.AND P6, PT, R35.reuse, UR15, !P0 ;  /* 0x0000000f23007c0c */ /* 0x050fe2000c7c1270 */
[----:B------:R-:W-:-:S08]  /*a2b0*/  IMAD R33, R35, R79, RZ ;  /* 0x0000004f23217224 */ /* 0x000fd000078e02ff */
[----:B------:R0:W-:Y:S01]  /*a2c0*/  @P5 STG.E.U16 desc[UR20][R4.64], R3 ;  /* 0x0000000304005986 */ /* 0x0001e2000c101514 */
[----:B------:R-:W-:-:S03]  /*a2d0*/  LEA R16, P5, R33, R78, 0x1 ;  /* 0x0000004e21107211 */ /* 0x000fc600078a08ff */
[----:B------:R1:W-:Y:S01]  /*a2e0*/  @P3 STG.E.U16 desc[UR20][R18.64], R20 ;  /* 0x0000001412003986 */ /* 0x0003e2000c101514 */
[----:B------:R-:W-:Y:S01]  /*a2f0*/  LEA.HI.X.SX32 R17, R33, R0, 0x1, P5 ;  /* 0x0000000021117211 */ /* 0x000fe200028f0eff */
[CC--:B-----5:R-:W-:Y:S01]  /*a300*/  IMAD R35, R36.reuse, R79.reuse, RZ ;  /* 0x0000004f24237224 */ /* 0x0e0fe200078e02ff */
[----:B------:R-:W-:Y:S02]  /*a310*/  ISETP.LT.AND P1, PT, R36, UR15, !P0 ;  /* 0x0000000f24007c0c */ /* 0x000fe4000c721270 */
[----:B------:R-:W2:Y:S04]  /*a320*/  LDL.LU R36, [R1+0x4c] ;  /* 0x00004c0001247983 */ /* 0x000ea80000300800 */
[----:B------:R-:W3:Y:S01]  /*a330*/  LDL.LU R32, [R1+0x48] ;  /* 0x0000480001207983 */ /* 0x000ee20000300800 */
[----:B------:R-:W-:Y:S01]  /*a340*/  LEA R2, P3, R35, R78, 0x1 ;  /* 0x0000004e23027211 */ /* 0x000fe200078608ff */
[----:B------:R-:W-:-:S03]  /*a350*/  IMAD R33, R34, R79, RZ ;  /* 0x0000004f22217224 */ /* 0x000fc600078e02ff */
[----:B0-----:R-:W-:Y:S02]  /*a360*/  LEA.HI.X.SX32 R3, R35, R0, 0x1, P3 ;  /* 0x0000000023037211 */ /* 0x001fe400018f0eff */
[----:B------:R-:W-:Y:S02]  /*a370*/  ISETP.LT.AND P3, PT, R34, UR15, !P0 ;  /* 0x0000000f22007c0c */ /* 0x000fe4000c761270 */
[----:B------:R-:W4:Y:S01]  /*a380*/  LDL.LU R34, [R1+0x44] ;  /* 0x0000440001227983 */ /* 0x000f220000300800 */
[----:B------:R-:W-:Y:S01]  /*a390*/  PRMT R5, R20, 0x7632, R5 ;  /* 0x0000763214057816 */ /* 0x000fe20000000005 */
[C---:B------:R-:W-:Y:S01]  /*a3a0*/  IMAD R7, R41.reuse, R79, RZ ;  /* 0x0000004f29077224 */ /* 0x040fe200078e02ff */
[----:B------:R-:W-:Y:S01]  /*a3b0*/  ISETP.LT.AND P5, PT, R41, UR15, !P0 ;  /* 0x0000000f29007c0c */ /* 0x000fe2000c7a1270 */
[----:B-1----:R-:W5:Y:S04]  /*a3c0*/  LDL.LU R20, [R1+0x40] ;  /* 0x0000400001147983 */ /* 0x002f680000300800 */
[----:B------:R0:W-:Y:S01]  /*a3d0*/  @P6 STG.E.U16 desc[UR20][R16.64], R5 ;  /* 0x0000000510006986 */ /* 0x0001e2000c101514 */
[----:B------:R-:W-:-:S03]  /*a3e0*/  LEA R4, P6, R7, R78, 0x1 ;  /* 0x0000004e07047211 */ /* 0x000fc600078c08ff */
[----:B------:R1:W-:Y:S01]  /*a3f0*/  @P1 STG.E.U16 desc[UR20][R2.64], R21 ;  /* 0x0000001502001986 */ /* 0x0003e2000c101514 */
[----:B------:R-:W-:Y:S01]  /*a400*/  LEA R6, P1, R33, R78, 0x1 ;  /* 0x0000004e21067211 */ /* 0x000fe200078208ff */
[C---:B------:R-:W-:Y:S02]  /*a410*/  IMAD R19, R40.reuse, R79, RZ ;  /* 0x0000004f28137224 */ /* 0x040fe400078e02ff */
[----:B------:R-:W5:Y:S01]  /*a420*/  LDL.LU R18, [R1+0x3c] ;  /* 0x00003c0001127983 */ /* 0x000f620000300800 */
[-C--:B0-----:R-:W-:Y:S02]  /*a430*/  LEA.HI.X.SX32 R5, R7, R0.reuse, 0x1, P6 ;  /* 0x0000000007057211 */ /* 0x081fe400030f0eff */
[----:B------:R-:W-:Y:S02]  /*a440*/  ISETP.LT.AND P6, PT, R40, UR15, !P0 ;  /* 0x0000000f28007c0c */ /* 0x000fe4000c7c1270 */
[----:B-1----:R-:W-:Y:S02]  /*a450*/  PRMT R3, R21, 0x7632, R3 ;  /* 0x0000763215037816 */ /* 0x002fe40000000003 */
[----:B------:R-:W-:-:S03]  /*a460*/  LEA.HI.X.SX32 R7, R33, R0, 0x1, P1 ;  /* 0x0000000021077211 */ /* 0x000fc600008f0eff */
[----:B------:R0:W-:Y:S01]  /*a470*/  @P5 STG.E.U16 desc[UR20][R4.64], R3 ;  /* 0x0000000304005986 */ /* 0x0001e2000c101514 */
[----:B------:R-:W-:-:S03]  /*a480*/  LEA R16, P5, R19, R78, 0x1 ;  /* 0x0000004e13107211 */ /* 0x000fc600078a08ff */
[----:B------:R1:W-:Y:S01]  /*a490*/  @P3 STG.E.U16 desc[UR20][R6.64], R22 ;  /* 0x0000001606003986 */ /* 0x0003e2000c101514 */
[----:B------:R-:W-:Y:S02]  /*a4a0*/  LEA.HI.X.SX32 R17, R19, R0, 0x1, P5 ;  /* 0x0000000013117211 */ /* 0x000fe400028f0eff */
[----:B0-----:R-:W-:-:S05]  /*a4b0*/  PRMT R5, R22, 0x7632, R5 ;  /* 0x0000763216057816 */ /* 0x001fca0000000005 */
[----:B------:R0:W-:Y:S01]  /*a4c0*/  @P6 STG.E.U16 desc[UR20][R16.64], R5 ;  /* 0x0000000510006986 */ /* 0x0001e2000c101514 */
[----:B-1----:R-:W-:Y:S01]  /*a4d0*/  PRMT R22, R12, 0x7632, R22 ;  /* 0x000076320c167816 */ /* 0x002fe20000000016 */
[C---:B------:R-:W-:Y:S01]  /*a4e0*/  IMAD R33, R38.reuse, R79, RZ ;  /* 0x0000004f26217224 */ /* 0x040fe200078e02ff */
[----:B------:R-:W-:-:S04]  /*a4f0*/  ISETP.LT.AND P1, PT, R38, UR15, !P0 ;  /* 0x0000000f26007c0c */ /* 0x000fc8000c721270 */
[----:B------:R-:W-:-:S04]  /*a500*/  LEA R2, P3, R33, R78, 0x1 ;  /* 0x0000004e21027211 */ /* 0x000fc800078608ff */
[----:B------:R-:W-:Y:S02]  /*a510*/  LEA.HI.X.SX32 R3, R33, R0, 0x1, P3 ;  /* 0x0000000021037211 */ /* 0x000fe400018f0eff */
[----:B------:R-:W5:Y:S01]  /*a520*/  LDL.LU R33, [R1+0x38] ;  /* 0x0000380001217983 */ /* 0x000f620000300800 */
[C---:B------:R-:W-:Y:S01]  /*a530*/  IMAD R19, R37.reuse, R79, RZ ;  /* 0x0000004f25137224 */ /* 0x040fe200078e02ff */
[----:B------:R-:W-:-:S04]  /*a540*/  ISETP.LT.AND P5, PT, R37, UR15, !P0 ;  /* 0x0000000f25007c0c */ /* 0x000fc8000c7a1270 */
[C---:B------:R-:W-:Y:S01]  /*a550*/  LEA R4, P6, R19.reuse, R78, 0x1 ;  /* 0x0000004e13047211 */ /* 0x040fe200078c08ff */
[----:B------:R1:W-:Y:S03]  /*a560*/  @P1 STG.E.U16 desc[UR20][R2.64], R23 ;  /* 0x0000001702001986 */ /* 0x0003e6000c101514 */
[----:B0-----:R-:W-:Y:S02]  /*a570*/  LEA.HI.X.SX32 R5, R19, R0, 0x1, P6 ;  /* 0x0000000013057211 */ /* 0x001fe400030f0eff */
[----:B-1----:R-:W-:-:S05]  /*a580*/  PRMT R3, R23, 0x7632, R3 ;  /* 0x0000763217037816 */ /* 0x002fca0000000003 */
[----:B------:R-:W-:Y:S01]  /*a590*/  @P5 STG.E.U16 desc[UR20][R4.64], R3 ;  /* 0x0000000304005986 */ /* 0x000fe2000c101514 */
[CC--:B--2---:R-:W-:Y:S01]  /*a5a0*/  IMAD R21, R36.reuse, R79.reuse, RZ ;  /* 0x0000004f24157224 */ /* 0x0c4fe200078e02ff */
[----:B------:R-:W-:Y:S02]  /*a5b0*/  ISETP.LT.AND P3, PT, R36, UR15, !P0 ;  /* 0x0000000f24007c0c */ /* 0x000fe4000c761270 */
[C---:B---3--:R-:W-:Y:S01]  /*a5c0*/  ISETP.LT.AND P6, PT, R32.reuse, UR15, !P0 ;  /* 0x0000000f20007c0c */ /* 0x048fe2000c7c1270 */
[-C--:B------:R-:W-:Y:S01]  /*a5d0*/  IMAD R19, R32, R79.reuse, RZ ;  /* 0x0000004f20137224 */ /* 0x080fe200078e02ff */
[C---:B------:R-:W-:Y:S01]  /*a5e0*/  LEA R6, P1, R21.reuse, R78, 0x1 ;  /* 0x0000004e15067211 */ /* 0x040fe200078208ff */
[----:B------:R-:W2:Y:S03]  /*a5f0*/  LDL.LU R32, [R1+0x34] ;  /* 0x0000340001207983 */ /* 0x000ea60000300800 */
[----:B------:R-:W-:Y:S01]  /*a600*/  LEA.HI.X.SX32 R7, R21, R0, 0x1, P1 ;  /* 0x0000000015077211 */ /* 0x000fe200008f0eff */
[----:B------:R-:W3:Y:S04]  /*a610*/  LDL.LU R35, [R1+0x30] ;  /* 0x0000300001237983 */ /* 0x000ee80000300800 */
[----:B------:R0:W-:Y:S01]  /*a620*/  @P3 STG.E.U16 desc[UR20][R6.64], R12 ;  /* 0x0000000c06003986 */ /* 0x0001e2000c101514 */
[C---:B----4-:R-:W-:Y:S01]  /*a630*/  IMAD R21, R34.reuse, R79, RZ ;  /* 0x0000004f22157224 */ /* 0x050fe200078e02ff */
[----:B------:R-:W-:-:S02]  /*a640*/  ISETP.LT.AND P1, PT, R34, UR15, !P0 ;  /* 0x0000000f22007c0c */ /* 0x000fc4000c721270 */
[-C--:B------:R-:W-:Y:S01]  /*a650*/  LEA R16, P5, R19, R78.reuse, 0x1 ;  /* 0x0000004e13107211 */ /* 0x080fe200078a08ff */
[----:B------:R-:W1:Y:S04]  /*a660*/  LDS.128 R4, [R80+UR9] ;  /* 0x0000000950047984 */ /* 0x000e680008000c00 */
[----:B0-----:R-:W4:Y:S04]  /*a670*/  LDL.LU R12, [R1+0x2c] ;  /* 0x00002c00010c7983 */ /* 0x001f280000300800 */
[----:B------:R-:W4:Y:S04]  /*a680*/  LDL.LU R37, [R1+0x28] ;  /* 0x0000280001257983 */ /* 0x000f280000300800 */
[----:B------:R-:W4:Y:S01]  /*a690*/  LDL.LU R34, [R1+0x24] ;  /* 0x0000240001227983 */ /* 0x000f220000300800 */
[----:B------:R-:W-:-:S02]  /*a6a0*/  LEA R2, P3, R21, R78, 0x1 ;  /* 0x0000004e15027211 */ /* 0x000fc400078608ff */
[-C--:B------:R-:W-:Y:S01]  /*a6b0*/  LEA.HI.X.SX32 R17, R19, R0.reuse, 0x1, P5 ;  /* 0x0000000013117211 */ /* 0x080fe200028f0eff */
[CC--:B-----5:R-:W-:Y:S01]  /*a6c0*/  IMAD R19, R20.reuse, R79.reuse, RZ ;  /* 0x0000004f14137224 */ /* 0x0e0fe200078e02ff */
[----:B------:R-:W-:Y:S01]  /*a6d0*/  ISETP.LT.AND P5, PT, R20, UR15, !P0 ;  /* 0x0000000f14007c0c */ /* 0x000fe2000c7a1270 */
[----:B------:R-:W5:Y:S01]  /*a6e0*/  LDL.LU R36, [R1+0x20] ;  /* 0x0000200001247983 */ /* 0x000f620000300800 */
[----:B------:R-:W-:Y:S01]  /*a6f0*/  LEA.HI.X.SX32 R3, R21, R0, 0x1, P3 ;  /* 0x0000000015037211 */ /* 0x000fe200018f0eff */
[C---:B------:R-:W-:Y:S01]  /*a700*/  IMAD R21, R18.reuse, R79, RZ ;  /* 0x0000004f12157224 */ /* 0x040fe200078e02ff */
[----:B------:R-:W-:Y:S01]  /*a710*/  ISETP.LT.AND P3, PT, R18, UR15, !P0 ;  /* 0x0000000f12007c0c */ /* 0x000fe2000c761270 */
[----:B------:R-:W-:Y:S01]  /*a720*/  @P6 STG.E.U16 desc[UR20][R16.64], R22 ;  /* 0x0000001610006986 */ /* 0x000fe2000c101514 */
[----:B------:R-:W-:-:S03]  /*a730*/  LEA R18, P6, R19, R78, 0x1 ;  /* 0x0000004e13127211 */ /* 0x000fc600078c08ff */
[----:B------:R0:W-:Y:S01]  /*a740*/  @P1 STG.E.U16 desc[UR20][R2.64], R13 ;  /* 0x0000000d02001986 */ /* 0x0001e2000c101514 */
[----:B------:R-:W-:Y:S02]  /*a750*/  LEA R20, P1, R21, R78, 0x1 ;  /* 0x0000004e15147211 */ /* 0x000fe400078208ff */
[-C--:B------:R-:W-:Y:S01]  /*a760*/  LEA.HI.X.SX32 R19, R19, R0.reuse, 0x1, P6 ;  /* 0x0000000013137211 */ /* 0x080fe200030f0eff */
[----:B------:R-:W1:Y:S01]  /*a770*/  LDS.128 R80, [R80+UR9+0x800] ;  /* 0x0008000950507984 */ /* 0x000e620008000c00 */
[----:B------:R-:W-:Y:S02]  /*a780*/  LEA.HI.X.SX32 R21, R21, R0, 0x1, P1 ;  /* 0x0000000015157211 */ /* 0x000fe400008f0eff */
[----:B0-----:R-:W-:-:S05]  /*a790*/  PRMT R3, R13, 0x7632, R3 ;  /* 0x000076320d037816 */ /* 0x001fca0000000003 */
[----:B------:R0:W-:Y:S04]  /*a7a0*/  @P5 STG.E.U16 desc[UR20][R18.64], R3 ;  /* 0x0000000312005986 */ /* 0x0001e8000c101514 */
[----:B------:R0:W-:Y:S01]  /*a7b0*/  @P3 STG.E.U16 desc[UR20][R20.64], R14 ;  /* 0x0000000e14003986 */ /* 0x0001e2000c101514 */
[----:B------:R-:W-:Y:S01]  /*a7c0*/  PRMT R22, R14, 0x7632, R22 ;  /* 0x000076320e167816 */ /* 0x000fe20000000016 */
[C---:B------:R-:W-:Y:S01]  /*a7d0*/  IMAD R23, R33.reuse, R79, RZ ;  /* 0x0000004f21177224 */ /* 0x040fe200078e02ff */
[----:B------:R-:W-:-:S04]  /*a7e0*/  ISETP.LT.AND P6, PT, R33, UR15, !P0 ;  /* 0x0000000f21007c0c */ /* 0x000fc8000c7c1270 */
[----:B------:R-:W-:-:S04]  /*a7f0*/  LEA R16, P5, R23, R78, 0x1 ;  /* 0x0000004e17107211 */ /* 0x000fc800078a08ff */
[----:B------:R-:W-:-:S05]  /*a800*/  LEA.HI.X.SX32 R17, R23, R0, 0x1, P5 ;  /* 0x0000000017117211 */ /* 0x000fca00028f0eff */
[----:B------:R0:W-:Y:S01]  /*a810*/  @P6 STG.E.U16 desc[UR20][R16.64], R22 ;  /* 0x0000001610006986 */ /* 0x0001e2000c101514 */
[CC--:B--2---:R-:W-:Y:S01]  /*a820*/  IMAD R33, R32.reuse, R79.reuse, RZ ;  /* 0x0000004f20217224 */ /* 0x0c4fe200078e02ff */
[----:B------:R-:W-:Y:S02]  /*a830*/  ISETP.LT.AND P1, PT, R32, UR15, !P0 ;  /* 0x0000000f20007c0c */ /* 0x000fe4000c721270 */
[----:B------:R-:W2:Y:S02]  /*a840*/  LDL.LU R32, [R1+0x1c] ;  /* 0x00001c0001207983 */ /* 0x000ea40000300800 */
[----:B------:R-:W-:Y:S01]  /*a850*/  LEA R2, P3, R33, R78, 0x1 ;  /* 0x0000004e21027211 */ /* 0x000fe200078608ff */
[CC--:B---3--:R-:W-:Y:S01]  /*a860*/  IMAD R13, R35.reuse, R79.reuse, RZ ;  /* 0x0000004f230d7224 */ /* 0x0c8fe200078e02ff */
[----:B------:R-:W-:Y:S02]  /*a870*/  ISETP.LT.AND P5, PT, R35, UR15, !P0 ;  /* 0x0000000f23007c0c */ /* 0x000fe4000c7a1270 */
[----:B0-----:R-:W-:Y:S01]  /*a880*/  LEA.HI.X.SX32 R3, R33, R0, 0x1, P3 ;  /* 0x0000000021037211 */ /* 0x001fe200018f0eff */
[----:B------:R-:W3:Y:S04]  /*a890*/  LDL.LU R35, [R1+0x18] ;  /* 0x0000180001237983 */ /* 0x000ee80000300800 */
[----:B------:R-:W3:Y:S01]  /*a8a0*/  LDL.LU R20, [R1+0x14] ;  /* 0x0000140001147983 */ /* 0x000ee20000300800 */
[----:B----4-:R-:W-:-:S03]  /*a8b0*/  IMAD R19, R12, R79, RZ ;  /* 0x0000004f0c137224 */ /* 0x010fc600078e02ff */
[----:B------:R0:W-:Y:S02]  /*a8c0*/  @P1 STG.E.U16 desc[UR20][R2.64], R15 ;  /* 0x0000000f02001986 */ /* 0x0001e4000c101514 */
[----:B------:R-:W-:Y:S01]  /*a8d0*/  LEA R18, P1, R19, R78, 0x1 ;  /* 0x0000004e13127211 */ /* 0x000fe200078208ff */
[----:B------:R-:W-:-:S03]  /*a8e0*/  IMAD R23, R34, R79, RZ ;  /* 0x0000004f22177224 */ /* 0x000fc600078e02ff */
[----:B------:R-:W-:Y:S02]  /*a8f0*/  LEA.HI.X.SX32 R19, R19, R0, 0x1, P1 ;  /* 0x0000000013137211 */ /* 0x000fe400008f0eff */
[----:B------:R-:W-:Y:S02]  /*a900*/  ISETP.LT.AND P1, PT, R34, UR15, !P0 ;  /* 0x0000000f22007c0c */ /* 0x000fe4000c721270 */
[----:B------:R-:W4:Y:S04]  /*a910*/  LDL.LU R34, [R1+0x10] ;  /* 0x0000100001227983 */ /* 0x000f280000300800 */
[----:B------:R-:W4:Y:S01]  /*a920*/  LDL.LU R22, [R1+0xc] ;  /* 0x00000c0001167983 */ /* 0x000f220000300800 */
[----:B------:R-:W-:Y:S02]  /*a930*/  ISETP.LT.AND P3, PT, R12, UR15, !P0 ;  /* 0x0000000f0c007c0c */ /* 0x000fe4000c761270 */
[----:B------:R-:W-:Y:S01]  /*a940*/  LEA R12, P6, R13, R78, 0x1 ;  /* 0x0000004e0d0c7211 */ /* 0x000fe200078c08ff */
[----:B------:R-:W-:Y:S01]  /*a950*/  IMAD R21, R37, R79, RZ ;  /* 0x0000004f25157224 */ /* 0x000fe200078e02ff */
[----:B0-----:R-:W-:Y:S01]  /*a960*/  PRMT R3, R15, 0x7632, R3 ;  /* 0x000076320f037816 */ /* 0x001fe20000000003 */
[----:B------:R-:W4:Y:S01]  /*a970*/  LDL.LU R33, [R1+0x100] ;  /* 0x0001000001217983 */ /* 0x000f220000300800 */
[----:B------:R-:W-:-:S02]  /*a980*/  LEA.HI.X.SX32 R13, R13, R0, 0x1, P6 ;  /* 0x000000000d0d7211 */ /* 0x000fc400030f0eff */
[----:B------:R-:W-:-:S03]  /*a990*/  ISETP.LT.AND P6, PT, R37, UR15, !P0 ;  /* 0x0000000f25007c0c */ /* 0x000fc6000c7c1270 */
[----:B------:R0:W-:Y:S01]  /*a9a0*/  @P5 STG.E.U16 desc[UR20][R12.64], R3 ;  /* 0x000000030c005986 */ /* 0x0001e2000c101514 */
[----:B------:R-:W-:-:S03]  /*a9b0*/  LEA R16, P5, R21, R78, 0x1 ;  /* 0x0000004e15107211 */ /* 0x000fc600078a08ff */
[----:B-1----:R-:W-:Y:S01]  /*a9c0*/  @P3 STG.E.U16 desc[UR20][R18.64], R4 ;  /* 0x0000000412003986 */ /* 0x002fe2000c101514 */
[----:B------:R-:W-:Y:S01]  /*a9d0*/  LEA R2, P3, R23, R78, 0x1 ;  /* 0x0000004e17027211 */ /* 0x000fe200078608ff */
[C---:B-----5:R-:W-:Y:S01]  /*a9e0*/  IMAD R15, R36.reuse, R79, RZ ;  /* 0x0000004f240f7224 */ /* 0x060fe200078e02ff */
[-C--:B------:R-:W-:Y:S02]  /*a9f0*/  LEA.HI.X.SX32 R17, R21, R0.reuse, 0x1, P5 ;  /* 0x0000000015117211 */ /* 0x080fe400028f0eff */
[----:B------:R-:W-:Y:S02]  /*aa00*/  ISETP.LT.AND P5, PT, R36, UR15, !P0 ;  /* 0x0000000f24007c0c */ /* 0x000fe4000c7a1270 */
[----:B0-----:R-:W-:Y:S02]  /*aa10*/  PRMT R13, R4, 0x7632, R13 ;  /* 0x00007632040d7816 */ /* 0x001fe4000000000d */
[----:B------:R-:W-:-:S03]  /*aa20*/  LEA.HI.X.SX32 R3, R23, R0, 0x1, P3 ;  /* 0x0000000017037211 */ /* 0x000fc600018f0eff */
[----:B------:R0:W-:Y:S01]  /*aa30*/  @P6 STG.E.U16 desc[UR20][R16.64], R13 ;  /* 0x0000000d10006986 */ /* 0x0001e2000c101514 */
[----:B------:R-:W-:-:S03]  /*aa40*/  LEA R12, P6, R15, R78, 0x1 ;  /* 0x0000004e0f0c7211 */ /* 0x000fc600078c08ff */
[----:B------:R1:W-:Y:S01]  /*aa50*/  @P1 STG.E.U16 desc[UR20][R2.64], R5 ;  /* 0x0000000502001986 */ /* 0x0003e2000c101514 */
[----:B0-----:R-:W-:Y:S02]  /*aa60*/  LEA.HI.X.SX32 R13, R15, R0, 0x1, P6 ;  /* 0x000000000f0d7211 */ /* 0x001fe400030f0eff */
[----:B-1----:R-:W-:-:S05]  /*aa70*/  PRMT R3, R5, 0x7632, R3 ;  /* 0x0000763205037816 */ /* 0x002fca0000000003 */
[----:B------:R0:W-:Y:S01]  /*aa80*/  @P5 STG.E.U16 desc[UR20][R12.64], R3 ;  /* 0x000000030c005986 */ /* 0x0001e2000c101514 */
[----:B------:R-:W-:Y:S01]  /*aa90*/  PRMT R18, R6, 0x7632, R18 ;  /* 0x0000763206127816 */ /* 0x000fe20000000012 */
[CC--:B--2---:R-:W-:Y:S01]  /*aaa0*/  IMAD R21, R32.reuse, R79.reuse, RZ ;  /* 0x0000004f20157224 */ /* 0x0c4fe200078e02ff */
[----:B------:R-:W-:Y:S02]  /*aab0*/  ISETP.LT.AND P3, PT, R32, UR15, !P0 ;  /* 0x0000000f20007c0c */ /* 0x000fe4000c761270 */
[----:B------:R-:W2:Y:S02]  /*aac0*/  LDL.LU R32, [R1+0xfc] ;  /* 0x0000fc0001207983 */ /* 0x000ea40000300800 */
[----:B------:R-:W-:Y:S01]  /*aad0*/  LEA R14, P1, R21, R78, 0x1 ;  /* 0x0000004e150e7211 */ /* 0x000fe200078208ff */
[CC--:B---3--:R-:W-:Y:S01]  /*aae0*/  IMAD R19, R35.reuse, R79.reuse, RZ ;  /* 0x0000004f23137224 */ /* 0x0c8fe200078e02ff */
[----:B------:R-:W-:Y:S01]  /*aaf0*/  ISETP.LT.AND P6, PT, R35, UR15, !P0 ;  /* 0x0000000f23007c0c */ /* 0x000fe2000c7c1270 */
[----:B------:R-:W3:Y:S01]  /*ab00*/  LDL.LU R23, [R1+0xf8] ;  /* 0x0000f80001177983 */ /* 0x000ee20000300800 */
[----:B------:R-:W-:Y:S01]  /*ab10*/  LEA.HI.X.SX32 R15, R21, R0, 0x1, P1 ;  /* 0x00000000150f7211 */ /* 0x000fe200008f0eff */
[----:B------:R-:W-:Y:S01]  /*ab20*/  IMAD R21, R20, R79, RZ ;  /* 0x0000004f14157224 */ /* 0x000fe200078e02ff */
[----:B------:R-:W-:-:S03]  /*ab30*/  LEA R16, P5, R19, R78, 0x1 ;  /* 0x0000004e13107211 */ /* 0x000fc600078a08ff */
[----:B------:R-:W-:Y:S01]  /*ab40*/  @P3 STG.E.U16 desc[UR20][R14.64], R6 ;  /* 0x000000060e003986 */ /* 0x000fe2000c101514 */
[----:B------:R-:W-:Y:S02]  /*ab50*/  LEA R2, P3, R21, R78, 0x1 ;  /* 0x0000004e15027211 */ /* 0x000fe400078608ff */
[-C--:B------:R-:W-:Y:S02]  /*ab60*/  LEA.HI.X.SX32 R17, R19, R0.reuse, 0x1, P5 ;  /* 0x0000000013117211 */ /* 0x080fe400028f0eff */
[----:B------:R-:W-:Y:S02]  /*ab70*/  ISETP.LT.AND P1, PT, R20, UR15, !P0 ;  /* 0x0000000f14007c0c */ /* 0x000fe4000c721270 */
[----:B------:R-:W5:Y:S01]  /*ab80*/  LDL.LU R20, [R1+0xf4] ;  /* 0x0000f40001147983 */ /* 0x000f620000300800 */
[----:B0-----:R-:W-:-:S03]  /*ab90*/  LEA.HI.X.SX32 R3, R21, R0, 0x1, P3 ;  /* 0x0000000015037211 */ /* 0x001fc600018f0eff */
[----:B------:R0:W-:Y:S01]  /*aba0*/  @P6 STG.E.U16 desc[UR20][R16.64], R18 ;  /* 0x0000001210006986 */ /* 0x0001e2000c101514 */
[CC--:B----4-:R-:W-:Y:S01]  /*abb0*/  IMAD R13, R22.reuse, R79.reuse, RZ ;  /* 0x0000004f160d7224 */ /* 0x0d0fe200078e02ff */
[----:B------:R-:W-:Y:S02]  /*abc0*/  ISETP.LT.AND P3, PT, R22, UR15, !P0 ;  /* 0x0000000f16007c0c */ /* 0x000fe4000c761270 */
[----:B------:R-:W4:Y:S04]  /*abd0*/  LDL.LU R22, [R1+0xf0] ;  /* 0x0000f00001167983 */ /* 0x000f280000300800 */
[----:B0-----:R-:W2:Y:S01]  /*abe0*/  LDL.LU R16, [R1+0xec] ;  /* 0x0000ec0001107983 */ /* 0x001ea20000300800 */
[C---:B------:R-:W-:Y:S01]  /*abf0*/  IMAD R5, R34.reuse, R79, RZ ;  /* 0x0000004f22057224 */ /* 0x040fe200078e02ff */
[----:B------:R-:W-:-:S02]  /*ac00*/  ISETP.LT.AND P5, PT, R34, UR15, !P0 ;  /* 0x0000000f22007c0c */ /* 0x000fc4000c7a1270 */
[----:B------:R0:W-:Y:S02]  /*ac10*/  @P1 STG.E.U16 desc[UR20][R2.64], R7 ;  /* 0x0000000702001986 */ /* 0x0001e4000c101514 */
[----:B------:R-:W-:Y:S01]  /*ac20*/  LEA R4, P6, R5, R78, 0x1 ;  /* 0x0000004e05047211 */ /* 0x000fe200078c08ff */
[----:B------:R-:W-:Y:S01]  /*ac30*/  IMAD R15, R79, 0x2, R13 ;  /* 0x000000024f0f7824 */ /* 0x000fe200078e020d */
[----:B------:R-:W3:Y:S02]  /*ac40*/  LDL.LU R21, [R1+0xe8] ;  /* 0x0000e80001157983 */ /* 0x000ee40000300800 */
[----:B------:R-:W-:Y:S02]  /*ac50*/  LEA.HI.X.SX32 R5, R5, R0, 0x1, P6 ;  /* 0x0000000005057211 */ /* 0x000fe400030f0eff */
[----:B0-----:R-:W-:Y:S01]  /*ac60*/  PRMT R3, R7, 0x7632, R3 ;  /* 0x0000763207037816 */ /* 0x001fe20000000003 */
[----:B------:R-:W-:Y:S01]  /*ac70*/  IMAD R17, R79, 0x2, R15 ;  /* 0x000000024f117824 */ /* 0x000fe200078e020f */
[-C--:B------:R-:W-:Y:S01]  /*ac80*/  LEA R12, P1, R13, R78.reuse, 0x1 ;  /* 0x0000004e0d0c7211 */ /* 0x080fe200078208ff */
[----:B------:R-:W4:Y:S04]  /*ac90*/  LDL.LU R19, [R1+0xe4] ;  /* 0x0000e40001137983 */ /* 0x000f280000300800 */
[----:B------:R0:W-:Y:S01]  /*aca0*/  @P5 STG.E.U16 desc[UR20][R4.64], R3 ;  /* 0x0000000304005986 */ /* 0x0001e2000c101514 */
[----:B------:R-:W-:Y:S01]  /*acb0*/  LEA R14, P5, R15, R78, 0x1 ;  /* 0x0000004e0f0e7211 */ /* 0x000fe200078a08ff */
[----:B------:R-:W-:-:S03]  /*acc0*/  IMAD R7, R79, 0x2, R17 ;  /* 0x000000024f077824 */ /* 0x000fc600078e0211 */
[----:B------:R-:W-:Y:S02]  /*acd0*/  LEA.HI.X.SX32 R15, R15, R0, 0x1, P5 ;  /* 0x000000000f0f7211 */ /* 0x000fe400028f0eff */
[----:B------:R-:W-:Y:S02]  /*ace0*/  LEA R2, P5, R17, R78, 0x1 ;  /* 0x0000004e11027211 */ /* 0x000fe400078a08ff */
[-C--:B------:R-:W-:Y:S02]  /*acf0*/  LEA.HI.X.SX32 R13, R13, R0.reuse, 0x1, P1 ;  /* 0x000000000d0d7211 */ /* 0x080fe400008f0eff */
[----:B0-----:R-:W-:Y:S02]  /*ad00*/  PRMT R5, R24, 0x7632, R5 ;  /* 0x0000763218057816 */ /* 0x001fe40000000005 */
[----:B------:R-:W-:Y:S01]  /*ad10*/  LEA.HI.X.SX32 R3, R17, R0, 0x1, P5 ;  /* 0x0000000011037211 */ /* 0x000fe200028f0eff */
[----:B------:R-:W-:Y:S01]  /*ad20*/  IMAD R17, R79, 0x2, R7 ;  /* 0x000000024f117824 */ /* 0x000fe200078e0207 */
[C---:B------:R-:W-:Y:S01]  /*ad30*/  LEA R4, P5, R7.reuse, R78, 0x1 ;  /* 0x0000004e07047211 */ /* 0x040fe200078a08ff */
[----:B------:R-:W-:Y:S04]  /*ad40*/  @P3 STG.E.U16 desc[UR20][R12.64], R24 ;  /* 0x000000180c003986 */ /* 0x000fe8000c101514 */
[----:B------:R0:W-:Y:S02]  /*ad50*/  @P4 STG.E.U16 desc[UR20][R14.64], R5 ;  /* 0x000000050e004986 */ /* 0x0001e4000c101514 */
[----:B0-----:R-:W-:-:S02]  /*ad60*/  LEA.HI.X.SX32 R5, R7, R0, 0x1, P5 ;  /* 0x0000000007057211 */ /* 0x001fc400028f0eff */
[----:B------:R-:W-:-:S04]  /*ad70*/  LEA R6, P5, R17, R78, 0x1 ;  /* 0x0000004e11067211 */ /* 0x000fc800078a08ff */
[----:B------:R-:W-:Y:S02]  /*ad80*/  LEA.HI.X.SX32 R7, R17, R0, 0x1, P5 ;  /* 0x0000000011077211 */ /* 0x000fe400028f0eff */
[----:B-----5:R-:W-:Y:S02]  /*ad90*/  ISETP.LT.AND P4, PT, R20, UR15, !P0 ;  /* 0x0000000f14007c0c */ /* 0x020fe4000c781270 */
[----:B------:R-:W5:Y:S04]  /*ada0*/  LDL.LU R20, [R1+0xe0] ;  /* 0x0000e00001147983 */ /* 0x000f680000300800 */
[----:B------:R-:W5:Y:S01]  /*adb0*/  LDL.LU R18, [R1+0xdc] ;  /* 0x0000dc0001127983 */ /* 0x000f620000300800 */
[----:B--2---:R-:W-:-:S03]  /*adc0*/  ISETP.LT.AND P5, PT, R16, UR15, !P0 ;  /* 0x0000000f10007c0c */ /* 0x004fc6000c7a1270 */
[----:B------:R-:W2:Y:S04]  /*add0*/  LDL.LU R16, [R1+0xd8] ;  /* 0x0000d80001107983 */ /* 0x000ea80000300800 */
[----:B------:R-:W2:Y:S01]  /*ade0*/  LDL.LU R14, [R1+0xd4] ;  /* 0x0000d400010e7983 */ /* 0x000ea20000300800 */
[----:B------:R-:W-:Y:S01]  /*adf0*/  ISETP.LT.AND P6, PT, R33, UR15, !P0 ;  /* 0x0000000f21007c0c */ /* 0x000fe2000c7c1270 */
[C---:B------:R-:W-:Y:S02]  /*ae00*/  IMAD R13, R79.reuse, 0x2, R17 ;  /* 0x000000024f0d7824 */ /* 0x040fe400078e0211 */
[----:B------:R0:W-:Y:S01]  /*ae10*/  @P2 STG.E.U16 desc[UR20][R2.64], R25 ;  /* 0x0000001902002986 */ /* 0x0001e2000c101514 */
[----:B------:R-:W-:Y:S01]  /*ae20*/  ISETP.LT.AND P1, PT, R32, UR15, !P0 ;  /* 0x0000000f20007c0c */ /* 0x000fe2000c721270 */
[----:B------:R-:W-:Y:S01]  /*ae30*/  IMAD R15, R79, 0x2, R13 ;  /* 0x000000024f0f7824 */ /* 0x000fe200078e020d */
[----:B---3--:R-:W-:-:S02]  /*ae40*/  ISETP.LT.AND P3, PT, R23, UR15, !P0 ;  /* 0x0000000f17007c0c */ /* 0x008fc4000c761270 */
[----:B0-----:R-:W-:-:S05]  /*ae50*/  PRMT R3, R25, 0x7632, R3 ;  /* 0x0000763219037816 */ /* 0x001fca0000000003 */
[----:B------:R0:W-:Y:S01]  /*ae60*/  @P6 STG.E.U16 desc[UR20][R4.64], R3 ;  /* 0x0000000304006986 */ /* 0x0001e2000c101514 */
[----:B------:R-:W-:Y:S01]  /*ae70*/  LEA R12, P6, R13, R78, 0x1 ;  /* 0x0000004e0d0c7211 */ /* 0x000fe200078c08ff */
[----:B------:R-:W-:-:S03]  /*ae80*/  IMAD R17, R79, 0x2, R15 ;  /* 0x000000024f117824 */ /* 0x000fc600078e020f */
[----:B------:R-:W-:Y:S02]  /*ae90*/  LEA.HI.X.SX32 R13, R13, R0, 0x1, P6 ;  /* 0x000000000d0d7211 */ /* 0x000fe400030f0eff */
[C---:B------:R-:W-:Y:S02]  /*aea0*/  LEA R2, P6, R15.reuse, R78, 0x1 ;  /* 0x0000004e0f027211 */ /* 0x040fe400078c08ff */
[----:B----4-:R-:W-:Y:S02]  /*aeb0*/  ISETP.LT.AND P2, PT, R22, UR15, !P0 ;  /* 0x0000000f16007c0c */ /* 0x010fe4000c741270 */
[----:B0-----:R-:W-:Y:S02]  /*aec0*/  PRMT R5, R26, 0x7632, R5 ;  /* 0x000076321a057816 */ /* 0x001fe40000000005 */
[----:B------:R-:W-:Y:S01]  /*aed0*/  LEA.HI.X.SX32 R3, R15, R0, 0x1, P6 ;  /* 0x000000000f037211 */ /* 0x000fe200030f0eff */
[----:B------:R-:W-:Y:S01]  /*aee0*/  IMAD R15, R79, 0x2, R17 ;  /* 0x000000024f0f7824 */ /* 0x000fe200078e0211 */
[----:B------:R-:W-:Y:S01]  /*aef0*/  LEA R4, P6, R17, R78, 0x1 ;  /* 0x0000004e11047211 */ /* 0x000fe200078c08ff */
[----:B------:R-:W-:Y:S01]  /*af00*/  @P1 STG.E.U16 desc[UR20][R6.64], R26 ;  /* 0x0000001a06001986 */ /* 0x000fe2000c101514 */
[----:B------:R-:W-:-:S03]  /*af10*/  ISETP.LT.AND P1, PT, R21, UR15, !P0 ;  /* 0x0000000f15007c0c */ /* 0x000fc6000c721270 */
[----:B------:R0:W-:Y:S01]  /*af20*/  @P3 STG.E.U16 desc[UR20][R12.64], R5 ;  /* 0x000000050c003986 */ /* 0x0001e2000c101514 */
[----:B------:R-:W-:-:S03]  /*af30*/  ISETP.LT.AND P3, PT, R19, UR15, !P0 ;  /* 0x0000000f13007c0c */ /* 0x000fc6000c761270 */
[----:B------:R-:W3:Y:S04]  /*af40*/  LDL.LU R21, [R1+0xd0] ;  /* 0x0000d00001157983 */ /* 0x000ee80000300800 */
[----:B------:R-:W4:Y:S01]  /*af50*/  LDL.LU R19, [R1+0xcc] ;  /* 0x0000cc0001137983 */ /* 0x000f220000300800 */
[----:B0-----:R-:W-:Y:S01]  /*af60*/  LEA.HI.X.SX32 R5, R17, R0, 0x1, P6 ;  /* 0x0000000011057211 */ /* 0x001fe200030f0eff */
[----:B------:R-:W-:Y:S01]  /*af70*/  IMAD R17, R79, 0x2, R15 ;  /* 0x000000024f117824 */ /* 0x000fe200078e020f */
[----:B------:R-:W-:Y:S02]  /*af80*/  LEA R6, P6, R15, R78, 0x1 ;  /* 0x0000004e0f067211 */ /* 0x000fe400078c08ff */
[----:B------:R-:W-:Y:S02]  /*af90*/  PRMT R13, R27, 0x7632, R13 ;  /* 0x000076321b0d7816 */ /* 0x000fe4000000000d */
[----:B------:R-:W-:-:S02]  /*afa0*/  LEA.HI.X.SX32 R7, R15, R0, 0x1, P6 ;  /* 0x000000000f077211 */ /* 0x000fc400030f0eff */
[C---:B------:R-:W-:Y:S01]  /*afb0*/  LEA R12, P6, R17.reuse, R78, 0x1 ;  /* 0x0000004e110c7211 */ /* 0x040fe200078c08ff */
[----:B------:R-:W-:Y:S04]  /*afc0*/  @P4 STG.E.U16 desc[UR20][R2.64], R27 ;  /* 0x0000001b02004986 */ /* 0x000fe8000c101514 */
[----:B------:R0:W-:Y:S04]  /*afd0*/  @P2 STG.E.U16 desc[UR20][R4.64], R13 ;  /* 0x0000000d04002986 */ /* 0x0001e8000c101514 */
[----:B------:R-:W-:Y:S01]  /*afe0*/  @P5 STG.E.U16 desc[UR20][R6.64], R8 ;  /* 0x0000000806005986 */ /* 0x000fe2000c101514 */
[----:B0-----:R-:W-:-:S02]  /*aff0*/  LEA.HI.X.SX32 R13, R17, R0, 0x1, P6 ;  /* 0x00000000110d7211 */ /* 0x001fc400030f0eff */
[----:B------:R-:W-:-:S05]  /*b000*/  PRMT R5, R8, 0x7632, R5 ;  /* 0x0000763208057816 */ /* 0x000fca0000000005 */
[----:B------:R0:W-:Y:S01]  /*b010*/  @P1 STG.E.U16 desc[UR20][R12.64], R5 ;  /* 0x000000050c001986 */ /* 0x0001e2000c101514 */
[----:B-----5:R-:W-:Y:S02]  /*b020*/  ISETP.LT.AND P4, PT, R20, UR15, !P0 ;  /* 0x0000000f14007c0c */ /* 0x020fe4000c781270 */
[----:B------:R-:W-:Y:S02]  /*b030*/  ISETP.LT.AND P2, PT, R18, UR15, !P0 ;  /* 0x0000000f12007c0c */ /* 0x000fe4000c741270 */
[----:B------:R-:W5:Y:S04]  /*b040*/  LDL.LU R18, [R1+0xc0] ;  /* 0x0000c00001127983 */ /* 0x000f680000300800 */
[----:B------:R-:W5:Y:S01]  /*b050*/  LDL.LU R20, [R1+0xbc] ;  /* 0x0000bc0001147983 */ /* 0x000f620000300800 */
[----:B--2---:R-:W-:-:S03]  /*b060*/  ISETP.LT.AND P5, PT, R16, UR15, !P0 ;  /* 0x0000000f10007c0c */ /* 0x004fc6000c7a1270 */
[----:B------:R-:W2:Y:S01]  /*b070*/  LDL.LU R16, [R1+0xb8] ;  /* 0x0000b80001107983 */ /* 0x000ea20000300800 */
[----:B------:R-:W-:-:S03]  /*b080*/  ISETP.LT.AND P1, PT, R14, UR15, !P0 ;  /* 0x0000000f0e007c0c */ /* 0x000fc6000c721270 */
[----:B------:R-:W2:Y:S01]  /*b090*/  LDL.LU R14, [R1+0xb4] ;  /* 0x0000b400010e7983 */ /* 0x000ea20000300800 */
[----:B------:R-:W-:-:S04]  /*b0a0*/  IMAD R15, R79, 0x2, R17 ;  /* 0x000000024f0f7824 */ /* 0x000fc800078e0211 */
[----:B------:R-:W-:Y:S01]  /*b0b0*/  IMAD R17, R79, 0x2, R15 ;  /* 0x000000024f117824 */ /* 0x000fe200078e020f */
[----:B------:R-:W-:-:S04]  /*b0c0*/  LEA R2, P6, R15, R78, 0x1 ;  /* 0x0000004e0f027211 */ /* 0x000fc800078c08ff */
[----:B------:R-:W-:Y:S01]  /*b0d0*/  LEA.HI.X.SX32 R3, R15, R0, 0x1, P6 ;  /* 0x000000000f037211 */ /* 0x000fe200030f0eff */
[----:B------:R-:W-:Y:S01]  /*b0e0*/  IMAD R15, R79, 0x2, R17 ;  /* 0x000000024f0f7824 */ /* 0x000fe200078e0211 */
[----:B------:R-:W-:-:S04]  /*b0f0*/  LEA R4, P6, R17, R78, 0x1 ;  /* 0x0000004e11047211 */ /* 0x000fc800078c08ff */
[----:B0-----:R-:W-:Y:S01]  /*b100*/  LEA.HI.X.SX32 R5, R17, R0, 0x1, P6 ;  /* 0x0000000011057211 */ /* 0x001fe200030f0eff */
[----:B------:R-:W-:Y:S01]  /*b110*/  IMAD R17, R79, 0x2, R15 ;  /* 0x000000024f117824 */ /* 0x000fe200078e020f */
[----:B------:R-:W-:Y:S01]  /*b120*/  LEA R6, P6, R15, R78, 0x1 ;  /* 0x0000004e0f067211 */ /* 0x000fe200078c08ff */
[----:B------:R0:W-:Y:S01]  /*b130*/  @P3 STG.E.U16 desc[UR20][R2.64], R9 ;  /* 0x0000000902003986 */ /* 0x0001e2000c101514 */
[----:B------:R-:W-:Y:S02]  /*b140*/  PRMT R8, R9, 0x7632, R8 ;  /* 0x0000763209087816 */ /* 0x000fe40000000008 */
[----:B------:R-:W-:Y:S02]  /*b150*/  LEA.HI.X.SX32 R7, R15, R0, 0x1, P6 ;  /* 0x000000000f077211 */ /* 0x000fe400030f0eff */
[----:B------:R-:W-:Y:S01]  /*b160*/  LEA R12, P6, R17, R78, 0x1 ;  /* 0x0000004e110c7211 */ /* 0x000fe200078c08ff */
[----:B------:R1:W-:Y:S01]  /*b170*/  @P4 STG.E.U16 desc[UR20][R4.64], R8 ;  /* 0x0000000804004986 */ /* 0x0003e2000c101514 */
[----:B0-----:R-:W-:-:S02]  /*b180*/  IMAD R3, R79, 0x2, R17 ;  /* 0x000000024f037824 */ /* 0x001fc400078e0211 */
[----:B------:R-:W-:Y:S02]  /*b190*/  LEA.HI.X.SX32 R13, R17, R0, 0x1, P6 ;  /* 0x00000000110d7211 */ /* 0x000fe400030f0eff */
[----:B------:R-:W-:Y:S01]  /*b1a0*/  IMAD R9, R79, 0x2, R3 ;  /* 0x000000024f097824 */ /* 0x000fe200078e0203 */
[C---:B------:R-:W-:Y:S02]  /*b1b0*/  LEA R2, P6, R3.reuse, R78, 0x1 ;  /* 0x0000004e03027211 */ /* 0x040fe400078c08ff */
[----:B-1----:R-:W-:Y:S02]  /*b1c0*/  PRMT R5, R10, 0x7632, R5 ;  /* 0x000076320a057816 */ /* 0x002fe40000000005 */
[----:B------:R-:W-:Y:S02]  /*b1d0*/  LEA.HI.X.SX32 R3, R3, R0, 0x1, P6 ;  /* 0x0000000003037211 */ /* 0x000fe400030f0eff */
[----:B---3--:R-:W-:Y:S02]  /*b1e0*/  ISETP.LT.AND P3, PT, R21, UR15, !P0 ;  /* 0x0000000f15007c0c */ /* 0x008fe4000c761270 */
[----:B----4-:R-:W-:-:S02]  /*b1f0*/  ISETP.LT.AND P4, PT, R19, UR15, !P0 ;  /* 0x0000000f13007c0c */ /* 0x010fc4000c781270 */
[----:B------:R-:W3:Y:S01]  /*b200*/  LDL.LU R19, [R1+0xb0] ;  /* 0x0000b00001137983 */ /* 0x000ee20000300800 */
[----:B------:R-:W-:-:S03]  /*b210*/  LEA R4, P6, R9, R78, 0x1 ;  /* 0x0000004e09047211 */ /* 0x000fc600078c08ff */
[----:B------:R0:W-:Y:S04]  /*b220*/  @P2 STG.E.U16 desc[UR20][R6.64], R10 ;  /* 0x0000000a06002986 */ /* 0x0001e8000c101514 */
[----:B------:R1:W-:Y:S04]  /*b230*/  @P5 STG.E.U16 desc[UR20][R12.64], R5 ;  /* 0x000000050c005986 */ /* 0x0003e8000c101514 */
[----:B------:R-:W-:Y:S01]  /*b240*/  @P1 STG.E.U16 desc[UR20][R2.64], R11 ;  /* 0x0000000b02001986 */ /* 0x000fe2000c101514 */
[----:B0-----:R-:W-:Y:S02]  /*b250*/  PRMT R10, R11, 0x7632, R10 ;  /* 0x000076320b0a7816 */ /* 0x001fe4000000000a */
[----:B-1----:R-:W-:-:S05]  /*b260*/  LEA.HI.X.SX32 R5, R9, R0, 0x1, P6 ;  /* 0x0000000009057211 */ /* 0x002fca00030f0eff */
[----:B------:R0:W-:Y:S01]  /*b270*/  @P3 STG.E.U16 desc[UR20][R4.64], R10 ;  /* 0x0000000a04003986 */ /* 0x0001e2000c101514 */
[----:B-----5:R-:W-:-:S03]  /*b280*/  ISETP.LT.AND P2, PT, R18, UR15, !P0 ;  /* 0x0000000f12007c0c */ /* 0x020fc6000c741270 */
[----:B------:R-:W4:Y:S04]  /*b290*/  LDL.LU R18, [R1+0xac] ;  /* 0x0000ac0001127983 */ /* 0x000f280000300800 */
[----:B------:R-:W5:Y:S01]  /*b2a0*/  LDL.LU R17, [R1+0xa8] ;  /* 0x0000a80001117983 */ /* 0x000f620000300800 */
[----:B--2---:R-:W-:-:S03]  /*b2b0*/  ISETP.LT.AND P1, PT, R16, UR15, !P0 ;  /* 0x0000000f10007c0c */ /* 0x004fc6000c721270 */
[----:B------:R-:W2:Y:S01]  /*b2c0*/  LDL.LU R16, [R1+0xa4] ;  /* 0x0000a40001107983 */ /* 0x000ea20000300800 */
[----:B------:R-:W-:-:S03]  /*b2d0*/  ISETP.LT.AND P3, PT, R14, UR15, !P0 ;  /* 0x0000000f0e007c0c */ /* 0x000fc6000c761270 */
[----:B------:R-:W5:Y:S04]  /*b2e0*/  LDL.LU R15, [R1+0xa0] ;  /* 0x0000a000010f7983 */ /* 0x000f680000300800 */
[----:B------:R-:W5:Y:S01]  /*b2f0*/  LDL.LU R14, [R1+0x9c] ;  /* 0x00009c00010e7983 */ /* 0x000f620000300800 */
[C---:B------:R-:W-:Y:S01]  /*b300*/  IMAD R7, R79.reuse, 0x2, R9 ;  /* 0x000000024f077824 */ /* 0x040fe200078e0209 */
[----:B0-----:R-:W-:Y:S02]  /*b310*/  PRMT R5, R28, 0x7632, R5 ;  /* 0x000076321c057816 */ /* 0x001fe40000000005 */
[----:B------:R-:W-:Y:S01]  /*b320*/  ISETP.LT.AND P5, PT, R20, UR15, !P0 ;  /* 0x0000000f14007c0c */ /* 0x000fe2000c7a1270 */
[----:B------:R-:W-:Y:S01]  /*b330*/  IMAD R9, R79, 0x2, R7 ;  /* 0x000000024f097824 */ /* 0x000fe200078e0207 */
[----:B------:R-:W-:Y:S01]  /*b340*/  LEA R6, P6, R7, R78, 0x1 ;  /* 0x0000004e07067211 */ /* 0x000fe200078c08ff */
[----:B------:R-:W5:Y:S02]  /*b350*/  LDL.LU R12, [R1+0x98] ;  /* 0x00009800010c7983 */ /* 0x000f640000300800 */
[----:B------:R-:W-:Y:S01]  /*b360*/  IMAD R13, R79, 0x2, R9 ;  /* 0x000000024f0d7824 */ /* 0x000fe200078e0209 */
[----:B------:R-:W-:Y:S01]  /*b370*/  LEA.HI.X.SX32 R7, R7, R0, 0x1, P6 ;  /* 0x0000000007077211 */ /* 0x000fe200030f0eff */
[----:B------:R-:W5:Y:S01]  /*b380*/  LDL.LU R10, [R1+0x94] ;  /* 0x00009400010a7983 */ /* 0x000f620000300800 */
[----:B------:R-:W-:Y:S01]  /*b390*/  LEA R8, P6, R9, R78, 0x1 ;  /* 0x0000004e09087211 */ /* 0x000fe200078c08ff */
[----:B------:R-:W-:-:S03]  /*b3a0*/  IMAD R11, R79, 0x2, R13 ;  /* 0x000000024f0b7824 */ /* 0x000fc600078e020d */
[----:B------:R-:W-:Y:S02]  /*b3b0*/  LEA.HI.X.SX32 R9, R9, R0, 0x1, P6 ;  /* 0x0000000009097211 */ /* 0x000fe400030f0eff */
[C---:B------:R-:W-:Y:S01]  /*b3c0*/  LEA R2, P6, R13.reuse, R78, 0x1 ;  /* 0x0000004e0d027211 */ /* 0x040fe200078c08ff */
[----:B------:R-:W-:Y:S03]  /*b3d0*/  @P4 STG.E.U16 desc[UR20][R6.64], R28 ;  /* 0x0000001c06004986 */ /* 0x000fe6000c101514 */
[----:B------:R-:W-:Y:S01]  /*b3e0*/  LEA.HI.X.SX32 R3, R13, R0, 0x1, P6 ;  /* 0x000000000d037211 */ /* 0x000fe200030f0eff */
[----:B------:R-:W-:Y:S01]  /*b3f0*/  IMAD R13, R79, 0x2, R11 ;  /* 0x000000024f0d7824 */ /* 0x000fe200078e020b */
[C---:B------:R-:W-:Y:S01]  /*b400*/  LEA R4, P6, R11.reuse, R78, 0x1 ;  /* 0x0000004e0b047211 */ /* 0x040fe200078c08ff */
[----:B------:R0:W-:Y:S04]  /*b410*/  @P2 STG.E.U16 desc[UR20][R8.64], R5 ;  /* 0x0000000508002986 */ /* 0x0001e8000c101514 */
[----:B------:R-:W-:Y:S01]  /*b420*/  @P5 STG.E.U16 desc[UR20][R2.64], R29 ;  /* 0x0000001d02005986 */ /* 0x000fe2000c101514 */
[----:B0-----:R-:W-:Y:S01]  /*b430*/  LEA.HI.X.SX32 R5, R11, R0, 0x1, P6 ;  /* 0x000000000b057211 */ /* 0x001fe200030f0eff */
[----:B------:R-:W-:Y:S01]  /*b440*/  IMAD R11, R79, 0x2, R13 ;  /* 0x000000024f0b7824 */ /* 0x000fe200078e020d */
[----:B------:R-:W-:-:S02]  /*b450*/  LEA R6, P6, R13, R78, 0x1 ;  /* 0x0000004e0d067211 */ /* 0x000fc400078c08ff */
[----:B------:R-:W-:Y:S02]  /*b460*/  PRMT R9, R29, 0x7632, R9 ;  /* 0x000076321d097816 */ /* 0x000fe40000000009 */
[----:B---3--:R-:W-:Y:S02]  /*b470*/  ISETP.LT.AND P4, PT, R19, UR15, !P0 ;  /* 0x0000000f13007c0c */ /* 0x008fe4000c781270 */
[----:B------:R-:W-:Y:S02]  /*b480*/  LEA.HI.X.SX32 R7, R13, R0, 0x1, P6 ;  /* 0x000000000d077211 */ /* 0x000fe400030f0eff */
[C---:B------:R-:W-:Y:S01]  /*b490*/  LEA R8, P6, R11.reuse, R78, 0x1 ;  /* 0x0000004e0b087211 */ /* 0x040fe200078c08ff */
[----:B------:R0:W-:Y:S04]  /*b4a0*/  @P1 STG.E.U16 desc[UR20][R4.64], R9 ;  /* 0x0000000904001986 */ /* 0x0001e8000c101514 */
[----:B------:R1:W-:Y:S01]  /*b4b0*/  @P3 STG.E.U16 desc[UR20][R6.64], R30 ;  /* 0x0000001e06003986 */ /* 0x0003e2000c101514 */
[----:B0-----:R-:W-:-:S02]  /*b4c0*/  LEA.HI.X.SX32 R9, R11, R0, 0x1, P6 ;  /* 0x000000000b097211 */ /* 0x001fc400030f0eff */
[----:B------:R-:W-:-:S05]  /*b4d0*/  PRMT R5, R30, 0x7632, R5 ;  /* 0x000076321e057816 */ /* 0x000fca0000000005 */
[----:B------:R0:W-:Y:S01]  /*b4e0*/  @P4 STG.E.U16 desc[UR20][R8.64], R5 ;  /* 0x0000000508004986 */ /* 0x0001e2000c101514 */
[----:B----4-:R-:W-:-:S03]  /*b4f0*/  ISETP.LT.AND P2, PT, R18, UR15, !P0 ;  /* 0x0000000f12007c0c */ /* 0x010fc6000c741270 */
[----:B------:R-:W3:Y:S01]  /*b500*/  LDL.LU R18, [R1+0x90] ;  /* 0x0000900001127983 */ /* 0x000ee20000300800 */
[----:B--2---:R-:W-:-:S03]  /*b510*/  ISETP.LT.AND P1, PT, R16, UR15, !P0 ;  /* 0x0000000f10007c0c */ /* 0x004fc6000c721270 */
[----:B------:R-:W2:Y:S01]  /*b520*/  LDL.LU R16, [R1+0x8c] ;  /* 0x00008c0001107983 */ /* 0x000ea20000300800 */
[----:B-----5:R-:W-:-:S03]  /*b530*/  ISETP.LT.AND P4, PT, R14, UR15, !P0 ;  /* 0x0000000f0e007c0c */ /* 0x020fc6000c781270 */
[----:B------:R-:W4:Y:S01]  /*b540*/  LDL.LU R14, [R1+0x88] ;  /* 0x00008800010e7983 */ /* 0x000f220000300800 */
[----:B------:R-:W-:Y:S01]  /*b550*/  IMAD R3, R79, 0x2, R11 ;  /* 0x000000024f037824 */ /* 0x000fe200078e020b */
[----:B------:R-:W-:-:S03]  /*b560*/  ISETP.LT.AND P5, PT, R17, UR15, !P0 ;  /* 0x0000000f11007c0c */ /* 0x000fc6000c7a1270 */
[----:B------:R-:W-:Y:S01]  /*b570*/  IMAD R11, R79, 0x2, R3 ;  /* 0x000000024f0b7824 */ /* 0x000fe200078e0203 */
[----:B------:R-:W-:-:S04]  /*b580*/  LEA R2, P6, R3, R78, 0x1 ;  /* 0x0000004e03027211 */ /* 0x000fc800078c08ff */
[----:B------:R-:W-:Y:S01]  /*b590*/  LEA.HI.X.SX32 R3, R3, R0, 0x1, P6 ;  /* 0x0000000003037211 */ /* 0x000fe200030f0eff */
[----:B-1----:R-:W-:Y:S01]  /*b5a0*/  IMAD R7, R79, 0x2, R11 ;  /* 0x000000024f077824 */ /* 0x002fe200078e020b */
[----:B------:R-:W-:Y:S02]  /*b5b0*/  LEA R4, P6, R11, R78, 0x1 ;  /* 0x0000004e0b047211 */ /* 0x000fe400078c08ff */
[----:B0-----:R-:W-:Y:S02]  /*b5c0*/  PRMT R9, R31, 0x7632, R9 ;  /* 0x000076321f097816 */ /* 0x001fe40000000009 */
[----:B------:R-:W-:Y:S01]  /*b5d0*/  LEA.HI.X.SX32 R5, R11, R0, 0x1, P6 ;  /* 0x000000000b057211 */ /* 0x000fe200030f0eff */
[----:B------:R-:W-:Y:S01]  /*b5e0*/  IMAD R11, R79, 0x2, R7 ;  /* 0x000000024f0b7824 */ /* 0x000fe200078e0207 */
[----:B------:R-:W-:Y:S04]  /*b5f0*/  @P2 STG.E.U16 desc[UR20][R2.64], R31 ;  /* 0x0000001f02002986 */ /* 0x000fe8000c101514 */
[----:B------:R0:W-:Y:S01]  /*b600*/  @P5 STG.E.U16 desc[UR20][R4.64], R9 ;  /* 0x0000000904005986 */ /* 0x0001e2000c101514 */
[----:B------:R-:W-:Y:S01]  /*b610*/  LEA R8, P5, R11, R78, 0x1 ;  /* 0x0000004e0b087211 */ /* 0x000fe200078a08ff */
[----:B------:R-:W-:Y:S01]  /*b620*/  IMAD R13, R79, 0x2, R11 ;  /* 0x000000024f0d7824 */ /* 0x000fe200078e020b */
[----:B------:R-:W-:-:S02]  /*b630*/  ISETP.LT.AND P3, PT, R15, UR15, !P0 ;  /* 0x0000000f0f007c0c */ /* 0x000fc4000c761270 */
[----:B------:R-:W-:-:S04]  /*b640*/  LEA R6, P6, R7, R78, 0x1 ;  /* 0x0000004e07067211 */ /* 0x000fc800078c08ff */
[-C--:B------:R-:W-:Y:S02]  /*b650*/  LEA.HI.X.SX32 R7, R7, R0.reuse, 0x1, P6 ;  /* 0x0000000007077211 */ /* 0x080fe400030f0eff */
[----:B0-----:R-:W-:Y:S01]  /*b660*/  LEA.HI.X.SX32 R9, R11, R0, 0x1, P5 ;  /* 0x000000000b097211 */ /* 0x001fe200028f0eff */
[----:B------:R-:W-:Y:S01]  /*b670*/  IMAD R11, R79, 0x2, R13 ;  /* 0x000000024f0b7824 */ /* 0x000fe200078e020d */
[----:B------:R-:W-:-:S03]  /*b680*/  PRMT R3, R80, 0x7632, R3 ;  /* 0x0000763250037816 */ /* 0x000fc60000000003 */
[----:B------:R-:W-:Y:S01]  /*b690*/  IMAD R15, R79, 0x2, R11 ;  /* 0x000000024f0f7824 */ /* 0x000fe200078e020b */
[----:B------:R-:W-:Y:S01]  /*b6a0*/  @P1 STG.E.U16 desc[UR20][R6.64], R80 ;  /* 0x0000005006001986 */ /* 0x000fe2000c101514 */
[-C--:B------:R-:W-:Y:S02]  /*b6b0*/  LEA R2, P1, R13, R78.reuse, 0x1 ;  /* 0x0000004e0d027211 */ /* 0x080fe400078208ff */
[----:B------:R-:W-:Y:S01]  /*b6c0*/  IMAD R17, R79, 0x2, R15 ;  /* 0x000000024f117824 */ /* 0x000fe200078e020f */
[----:B------:R0:W-:Y:S01]  /*b6d0*/  @P3 STG.E.U16 desc[UR20][R8.64], R3 ;  /* 0x0000000308003986 */ /* 0x0001e2000c101514 */
[----:B------:R-:W-:Y:S02]  /*b6e0*/  ISETP.LT.AND P6, PT, R10, UR15, !P0 ;  /* 0x0000000f0a007c0c */ /* 0x000fe4000c7c1270 */
[-C--:B------:R-:W-:Y:S02]  /*b6f0*/  LEA R4, P3, R11, R78.reuse, 0x1 ;  /* 0x0000004e0b047211 */ /* 0x080fe400078608ff */
[----:B------:R-:W-:-:S02]  /*b700*/  LEA R10, P5, R15, R78, 0x1 ;  /* 0x0000004e0f0a7211 */ /* 0x000fc400078a08ff */
[----:B------:R-:W-:Y:S02]  /*b710*/  ISETP.LT.AND P2, PT, R12, UR15, !P0 ;  /* 0x0000000f0c007c0c */ /* 0x000fe4000c741270 */
[----:B0-----:R-:W-:Y:S01]  /*b720*/  LEA.HI.X.SX32 R3, R13, R0, 0x1, P1 ;  /* 0x000000000d037211 */ /* 0x001fe200008f0eff */
[----:B------:R-:W-:Y:S01]  /*b730*/  IMAD R13, R79, 0x2, R17 ;  /* 0x000000024f0d7824 */ /* 0x000fe200078e0211 */
[----:B------:R-:W-:Y:S02]  /*b740*/  LEA R6, P1, R17, R78, 0x1 ;  /* 0x0000004e11067211 */ /* 0x000fe400078208ff */
[-C--:B------:R-:W-:Y:S01]  /*b750*/  LEA.HI.X.SX32 R5, R11, R0.reuse, 0x1, P3 ;  /* 0x000000000b057211 */ /* 0x080fe200018f0eff */
[----:B------:R-:W-:Y:S01]  /*b760*/  IMAD R79, R79, 0x2, R13 ;  /* 0x000000024f4f7824 */ /* 0x000fe200078e020d */
[-C--:B------:R-:W-:Y:S02]  /*b770*/  LEA.HI.X.SX32 R11, R15, R0.reuse, 0x1, P5 ;  /* 0x000000000f0b7211 */ /* 0x080fe400028f0eff */
[----:B------:R-:W-:-:S02]  /*b780*/  LEA.HI.X.SX32 R7, R17, R0, 0x1, P1 ;  /* 0x0000000011077211 */ /* 0x000fc400008f0eff */
[----:B------:R-:W-:Y:S01]  /*b790*/  LEA R12, P5, R13, R78, 0x1 ;  /* 0x0000004e0d0c7211 */ /* 0x000fe200078a08ff */
[----:B------:R0:W-:Y:S01]  /*b7a0*/  @P4 STG.E.U16 desc[UR20][R2.64], R81 ;  /* 0x0000005102004986 */ /* 0x0001e2000c101514 */
[----:B------:R-:W-:Y:S02]  /*b7b0*/  PRMT R8, R81, 0x7632, R8 ;  /* 0x0000763251087816 */ /* 0x000fe40000000008 */
[----:B------:R-:W-:Y:S02]  /*b7c0*/  LEA.HI.X.SX32 R13, R13, R0, 0x1, P5 ;  /* 0x000000000d0d7211 */ /* 0x000fe400028f0eff */
[----:B------:R-:W-:Y:S01]  /*b7d0*/  LEA R78, P5, R79, R78, 0x1 ;  /* 0x0000004e4f4e7211 */ /* 0x000fe200078a08ff */
[----:B------:R1:W-:Y:S01]  /*b7e0*/  @P2 STG.E.U16 desc[UR20][R4.64], R8 ;  /* 0x0000000804002986 */ /* 0x0003e2000c101514 */
[----:B------:R-:W-:Y:S02]  /*b7f0*/  PRMT R39, R83, 0x7632, R39 ;  /* 0x0000763253277816 */ /* 0x000fe40000000027 */
[----:B------:R-:W-:-:S02]  /*b800*/  LEA.HI.X.SX32 R79, R79, R0, 0x1, P5 ;  /* 0x000000004f4f7211 */ /* 0x000fc400028f0eff */
[----:B0-----:R-:W-:Y:S01]  /*b810*/  PRMT R3, R82, 0x7632, R3 ;  /* 0x0000763252037816 */ /* 0x001fe20000000003 */
[----:B------:R1:W-:Y:S01]  /*b820*/  @P6 STG.E.U16 desc[UR20][R10.64], R82 ;  /* 0x000000520a006986 */ /* 0x0003e2000c101514 */
[----:B---3--:R-:W-:Y:S02]  /*b830*/  ISETP.LT.AND P3, PT, R18, UR15, !P0 ;  /* 0x0000000f12007c0c */ /* 0x008fe4000c761270 */
[----:B--2---:R-:W-:Y:S02]  /*b840*/  ISETP.LT.AND P1, PT, R16, UR15, !P0 ;  /* 0x0000000f10007c0c */ /* 0x004fe4000c721270 */
[----:B----4-:R-:W-:-:S09]  /*b850*/  ISETP.LT.AND P0, PT, R14, UR15, !P0 ;  /* 0x0000000f0e007c0c */ /* 0x010fd2000c701270 */
[----:B------:R1:W-:Y:S04]  /*b860*/  @P3 STG.E.U16 desc[UR20][R6.64], R3 ;  /* 0x0000000306003986 */ /* 0x0003e8000c101514 */
[----:B------:R1:W-:Y:S04]  /*b870*/  @P1 STG.E.U16 desc[UR20][R12.64], R83 ;  /* 0x000000530c001986 */ /* 0x0003e8000c101514 */
[----:B------:R1:W-:Y:S01]  /*b880*/  @P0 STG.E.U16 desc[UR20][R78.64], R39 ;  /* 0x000000274e000986 */ /* 0x0003e2000c101514 */
[----:B------:R-:W-:Y:S06]  /*b890*/  BAR.SYNC.DEFER_BLOCKING 0x0 ;  /* 0x0000000000007b1d */ /* 0x000fec0000010000 */
[----:B------:R-:W-:Y:S05]  /*b8a0*/  BRA.U UP0, `(.L_x_13) ;  /* 0x0000000100a07547 */ /* 0x000fea000b800000 */
[----:B------:R-:W0:Y:S01]  /*b8b0*/  S2UR UR5, SR_CgaCtaId ;  /* 0x00000000000579c3 */ /* 0x000e220000008800 */
[----:B------:R-:W-:Y:S01]  /*b8c0*/  NOP ;  /* 0x0000000000007918 */ /* 0x000fe20000000000 */
[----:B------:R-:W-:Y:S01]  /*b8d0*/  UMOV UR4, 0x50 ;  /* 0x0000005000047882 */ /* 0x000fe20000000000 */
[----:B------:R-:W-:Y:S02]  /*b8e0*/  IMAD.U32 R0, RZ, RZ, UR8 ;  /* 0x00000008ff007e24 */ /* 0x000fe4000f8e00ff */
[----:B-1----:R-:W-:Y:S02]  /*b8f0*/  IMAD.MOV.U32 R3, RZ, RZ, 0xf ;  /* 0x0000000fff037424 */ /* 0x002fe400078e00ff */
[----:B------:R-:W-:Y:S01]  /*b900*/  IMAD.MOV.U32 R7, RZ, RZ, 0x1 ;  /* 0x00000001ff077424 */ /* 0x000fe200078e00ff */
[----:B------:R-:W-:-:S04]  /*b910*/  LOP3.LUT R0, R0, 0xffff, RZ, 0xc0, !PT ;  /* 0x0000ffff00007812 */ /* 0x000fc800078ec0ff */
[----:B------:R-:W-:-:S05]  /*b920*/  SHF.R.U32.HI R0, RZ, 0x5, R0 ;  /* 0x00000005ff007819 */ /* 0x000fca0000011600 */
[----:B------:R-:W-:Y:S01]  /*b930*/  VIADD R2, R0, 0x10 ;  /* 0x0000001000027836 */ /* 0x000fe20000000000 */
[----:B------:R-:W-:Y:S01]  /*b940*/  SHF.L.U32 R0, R3, R0, RZ ;  /* 0x0000000003007219 */ /* 0x000fe200000006ff */
[----:B0-----:R-:W-:-:S03]  /*b950*/  ULEA UR6, UR5, UR4, 0x18 ;  /* 0x0000000405067291 */ /* 0x001fc6000f8ec0ff */
[----:B------:R-:W-:-:S04]  /*b960*/  SHF.L.U32 R3, R7, R2, RZ ;  /* 0x0000000207037219 */ /* 0x000fc800000006ff */
[----:B------:R-:W-:Y:S02]  /*b970*/  LOP3.LUT R0, R3, R0, RZ, 0xfc, !PT ;  /* 0x0000000003007212 */ /* 0x000fe400078efcff */
[----:B------:R-:W0:Y:S02]  /*b980*/  LDS R5, [UR6] ;  /* 0x00000006ff057984 */ /* 0x000e240008000800 */
[C---:B------:R-:W-:Y:S02]  /*b990*/  LOP3.LUT R2, R0.reuse, 0xffff, RZ, 0xc0, !PT ;  /* 0x0000ffff00027812 */ /* 0x040fe400078ec0ff */
[----:B0-----:R-:W-:-:S04]  /*b9a0*/  LOP3.LUT R3, R0, 0xffff, R5, 0x80, !PT ;  /* 0x0000ffff00037812 */ /* 0x001fc800078e8005 */
[----:B------:R-:W-:-:S13]  /*b9b0*/  ISETP.NE.AND P0, PT, R3, R2, PT ;  /* 0x000000020300720c */ /* 0x000fda0003f05270 */
[----:B------:R-:W-:Y:S05]  /*b9c0*/  @P0 BRA `(.L_x_14) ;  /* 0x0000000000500947 */ /* 0x000fea0003800000 */
[----:B------:R-:W-:Y:S02]  /*b9d0*/  SHF.R.U32.HI R5, RZ, 0x10, R5 ;  /* 0x00000010ff057819 */ /* 0x000fe40000011605 */
[----:B------:R-:W-:-:S04]  /*b9e0*/  SHF.R.U32.HI R2, RZ, 0x10, R0 ;  /* 0x00000010ff027819 */ /* 0x000fc80000011600 */
[----:B------:R-:W-:-:S04]  /*b9f0*/  LOP3.LUT R5, R5, R2, RZ, 0xc0, !PT ;  /* 0x0000000205057212 */ /* 0x000fc800078ec0ff */
[----:B------:R-:W-:-:S13]  /*ba00*/  ISETP.NE.AND P0, PT, R5, R2, PT ;  /* 0x000000020500720c */ /* 0x000fda0003f05270 */
[----:B------:R-:W-:Y:S05]  /*ba10*/  @P0 BRA `(.L_x_15) ;  /* 0x0000000000300947 */ /* 0x000fea0003800000 */
[----:B------:R-:W-:Y:S01]  /*ba20*/  R2UR UR4, R0 ;  /* 0x00000000000472ca */ /* 0x000fe200000e0000 */
[----:B------:R-:W-:Y:S01]  /*ba30*/  VOTEU.ANY UR5, UPT, PT ;  /* 0x0000000000057886 */ /* 0x000fe200038e0100 */
[----:B------:R-:W0:Y:S01]  /*ba40*/  S2R R0, SR_LANEID ;  /* 0x0000000000007919 */ /* 0x000e220000000000 */
[----:B------:R-:W-:-:S10]  /*ba50*/  UFLO.U32 UR5, UR5 ;  /* 0x00000005000572bd */ /* 0x000fd400080e0000 */
[----:B------:R-:W-:-:S06]  /*ba60*/  ULOP3.LUT UR4, URZ, UR4, URZ, 0x33, !UPT ;  /* 0x00000004ff047292 */ /* 0x000fcc000f8e33ff */
[----:B------:R-:W-:-:S04]  /*ba70*/  IMAD.U32 R2, RZ, RZ, UR4 ;  /* 0x00000004ff027e24 */ /* 0x000fc8000f8e00ff */
[----:B------:R-:W1:Y:S02]  /*ba80*/  REDUX UR7, R2 ;  /* 0x00000000020773c4 */ /* 0x000e640000000000 */
[----:B------:R2:W-:Y:S01]  /*ba90*/  UTCATOMSWS.AND URZ, UR4 ;  /* 0x0000000400ff79e3 */ /* 0x0005e20008000000 */
[----:B0-----:R-:W-:Y:S01]  /*baa0*/  ISETP.EQ.U32.AND P0, PT, R0, UR5, PT ;  /* 0x0000000500007c0c */ /* 0x001fe2000bf02070 */
[----:B-1----:R-:W-:-:S12]  /*bab0*/  IMAD.U32 R0, RZ, RZ, UR7 ;  /* 0x00000007ff007e24 */ /* 0x002fd8000f8e00ff */
[----:B------:R2:W-:Y:S01]  /*bac0*/  @P0 ATOMS.AND RZ, [UR6], R0 ;  /* 0x00000000ffff098c */ /* 0x0005e2000a800006 */
[----:B------:R-:W-:Y:S05]  /*bad0*/  BRA `(.L_x_13) ;  /* 0x0000000000147947 */ /* 0x000fea0003800000 */
.L_x_15:
[----:B------:R-:W-:-:S07]  /*bae0*/  MOV R2, 0xbb00 ;  /* 0x0000bb0000027802 */ /* 0x000fce0000000f00 */
[----:B------:R-:W-:Y:S05]  /*baf0*/  CALL.REL.NOINC `($__internal_0_$__cuda_sm10x_tcgen05_guardrail_trap_col_being_dealloced_not_returned_by_alloc) ;  /* 0x00000000002c7944 */ /* 0x000fea0003c00000 */
[----:B------:R-:W-:Y:S05]  /*bb00*/  BRA `(.L_x_13) ;  /* 0x0000000000087947 */ /* 0x000fea0003800000 */
.L_x_14:
[----:B------:R-:W-:-:S07]  /*bb10*/  MOV R2, 0xbb30 ;  /* 0x0000bb3000027802 */ /* 0x000fce0000000f00 */
[----:B------:R-:W-:Y:S05]  /*bb20*/  CALL.REL.NOINC `($__internal_2_$__cuda_sm10x_tcgen05_guardrail_trap_unallocated_columns_being_dealloced) ;  /* 0x0000000000387944 */ /* 0x000fea0003c00000 */
.L_x_13:
[----:B------:R-:W-:Y:S01]  /*bb30*/  NOP ;  /* 0x0000000000007918 */ /* 0x000fe20000000000 */
[----:B--2---:R-:W-:Y:S05]  /*bb40*/  EXIT ;  /* 0x000000000000794d */ /* 0x004fea0003800000 */
.L_x_8:
[----:B------:R-:W0:Y:S02]  /*bb50*/  SYNCS.PHASECHK.TRANS64.TRYWAIT P2, [UR11], R22 ;  /* 0x00000016ff0075a7 */ /* 0x000e24000804110b */
[----:B0-----:R-:W-:Y:S05]  /*bb60*/  @!P2 BRA `(.L_x_8) ;  /* 0xfffffffc00f8a947 */ /* 0x001fea000383ffff */
[----:B------:R-:W-:Y:S05]  /*bb70*/  BRA `(.L_x_16) ;  /* 0xffffffbc00547947 */ /* 0x000fea000383ffff */
.L_x_12:
[----:B------:R-:W0:Y:S02]  /*bb80*/  SYNCS.PHASECHK.TRANS64.TRYWAIT P2, [UR11], R2 ;  /* 0x00000002ff0075a7 */ /* 0x000e24000804110b */
[----:B0-----:R-:W-:Y:S05]  /*bb90*/  @!P2 BRA `(.L_x_12) ;  /* 0xfffffffc00f8a947 */ /* 0x001fea000383ffff */
[----:B------:R-:W-:Y:S05]  /*bba0*/  BRA `(.L_x_11) ;  /* 0xffffffdc009c7947 */ /* 0x000fea000383ffff */
        .weak           $__internal_0_$__cuda_sm10x_tcgen05_guardrail_trap_col_being_dealloced_not_returned_by_alloc
        .type           $__internal_0_$__cuda_sm10x_tcgen05_guardrail_trap_col_being_dealloced_not_returned_by_alloc,@function
        .size           $__internal_0_$__cuda_sm10x_tcgen05_guardrail_trap_col_being_dealloced_not_returned_by_alloc,($__internal_1_$__cuda_sm10x_tcgen05_guardrail_trap_phase_invalid_during_alloc - $__internal_0_$__cuda_sm10x_tcgen05_guardrail_trap_col_being_dealloced_not_returned_by_alloc)
$__internal_0_$__cuda_sm10x_tcgen05_guardrail_trap_col_being_dealloced_not_returned_by_alloc:
[----:B------:R-:W-:Y:S05]  /*bbb0*/  BPT.TRAP 0x1 ;  /* 0x000000040000795c */ /* 0x000fea0000300000 */
[----:B------:R-:W-:-:S04]  /*bbc0*/  IMAD.MOV.U32 R3, RZ, RZ, 0x0 ;  /* 0x00000000ff037424 */ /* 0x000fc800078e00ff */
[----:B------:R-:W-:Y:S05]  /*bbd0*/  RET.REL.NODEC R2 `(matmul_kernel) ;  /* 0xffffff4402087950 */ /* 0x000fea0003c3ffff */
        .weak           $__internal_1_$__cuda_sm10x_tcgen05_guardrail_trap_phase_invalid_during_alloc
        .type           $__internal_1_$__cuda_sm10x_tcgen05_guardrail_trap_phase_invalid_during_alloc,@function
        .size           $__internal_1_$__cuda_sm10x_tcgen05_guardrail_trap_phase_invalid_during_alloc,($__internal_2_$__cuda_sm10x_tcgen05_guardrail_trap_unallocated_columns_being_dealloced - $__internal_1_$__cuda_sm10x_tcgen05_guardrail_trap_phase_invalid_during_alloc)
$__internal_1_$__cuda_sm10x_tcgen05_guardrail_trap_phase_invalid_during_alloc:
[----:B------:R-:W-:Y:S05]  /*bbe0*/  BPT.TRAP 0x1 ;  /* 0x000000040000795c */ /* 0x000fea0000300000 */
[----:B------:R-:W-:-:S04]  /*bbf0*/  IMAD.MOV.U32 R3, RZ, RZ, 0x0 ;  /* 0x00000000ff037424 */ /* 0x000fc800078e00ff */
[----:B------:R-:W-:Y:S05]  /*bc00*/  RET.REL.NODEC R2 `(matmul_kernel) ;  /* 0xffffff4002fc7950 */ /* 0x000fea0003c3ffff */
        .weak           $__internal_2_$__cuda_sm10x_tcgen05_guardrail_trap_unallocated_columns_being_dealloced
        .type           $__internal_2_$__cuda_sm10x_tcgen05_guardrail_trap_unallocated_columns_being_dealloced,@function
        .size           $__internal_2_$__cuda_sm10x_tcgen05_guardrail_trap_unallocated_columns_being_dealloced,(.L_x_20 - $__internal_2_$__cuda_sm10x_tcgen05_guardrail_trap_unallocated_columns_being_dealloced)
$__internal_2_$__cuda_sm10x_tcgen05_guardrail_trap_unallocated_columns_being_dealloced:
[----:B------:R-:W-:Y:S05]  /*bc10*/  BPT.TRAP 0x1 ;  /* 0x000000040000795c */ /* 0x000fea0000300000 */
[----:B------:R-:W-:-:S04]  /*bc20*/  IMAD.MOV.U32 R3, RZ, RZ, 0x0 ;  /* 0x00000000ff037424 */ /* 0x000fc800078e00ff */
[----:B------:R-:W-:Y:S05]  /*bc30*/  RET.REL.NODEC R2 `(matmul_kernel) ;  /* 0xffffff4002f07950 */ /* 0x000fea0003c3ffff */
.L_x_17:
[----:B------:R-:W-:-:S00]  /*bc40*/  BRA `(.L_x_17) ;  /* 0xfffffffc00fc7947 */ /* 0x000fc0000383ffff */
[----:B------:R-:W-:-:S00]  /*bc50*/  NOP ;  /* 0x0000000000007918 */ /* 0x000fc00000000000 */
        /* <DEDUP_REMOVED lines=10> */
.L_x_20:


//--------------------- .nv.shared.matmul_kernel  --------------------------
	.section	.nv.shared.matmul_kernel,"aw",@nobits
	.sectionflags	@""
	.align	16
	.zero		1024


//--------------------- .nv.shared.reserved.0     --------------------------
	.section	.nv.shared.reserved.0,"aw",@nobits
	.align	8
	.weak		__nv_reservedSMEM_offset_0_alias
	.size		__nv_reservedSMEM_offset_0_alias, 0, 64
	.other		__nv_reservedSMEM_offset_0_alias,@"STO_CUDA_RESERVED_SHARED STV_DEFAULT"
__nv_reservedSMEM_offset_0_alias:
	.zero		0
.nv.shared.reserved.0:
	.zero		64
	.weak		__nv_reservedSMEM_allocation_phase
	.type		__nv_reservedSMEM_allocation_phase,@object
	.size		__nv_reservedSMEM_allocation_phase,(.L_0 - __nv_reservedSMEM_allocation_phase)
__nv_reservedSMEM_allocation_phase:
	.zero		1
.L_0:
	.zero		7
	.weak		__nv_reservedSMEM_devtool_atexit_pc
	.type		__nv_reservedSMEM_devtool_atexit_pc,@object
	.size		__nv_reservedSMEM_devtool_atexit_pc,(__nv_reservedSMEM_allocation_mask - __nv_reservedSMEM_devtool_atexit_pc)
__nv_reservedSMEM_devtool_atexit_pc:
	.zero		8
	.weak		__nv_reservedSMEM_allocation_mask
	.type		__nv_reservedSMEM_allocation_mask,@object
	.size		__nv_reservedSMEM_allocation_mask,(.L_2 - __nv_reservedSMEM_allocation_mask)
__nv_reservedSMEM_allocation_mask:
	.zero		4
.L_2:


//--------------------- .nv.constant0.matmul_kernel --------------------------
	.section	.nv.constant0.matmul_kernel,"a",@progbits
	.sectionflags	@""
	.align	4
.nv.constant0.matmul_kernel:
	.zero		976


//--------------------- SYMBOLS --------------------------

	.type		.nv.reservedSmem.offset0,@object
	.size		.nv.reservedSmem.offset0,0x4
	.type		.nv.reservedSmem.cap,@object
	.size		.nv.reservedSmem.cap,0x4
